	.target	sm_90a

	.elftype	@"ET_EXEC"


//--------------------- .note.nv.tkinfo           --------------------------
	.section	.note.nv.tkinfo,"",@"SHT_NOTE"
	.sectionflags	@"SHF_NOTE_NV_TKINFO"
	.tkinfo
        /*0018*/ 	.word	0x00000002
        /*0030*/ 	.string	""
        /*0030*/ 	.string	"ptxas"
        /*0030*/ 	.string	"Cuda compilation tools, release 13.0, V13.0.88"
        /*0030*/ 	.string	"Build cuda_13.0.r13.0/compiler.36424714_0"
        /*0030*/ 	.string	"-arch sm_90a -m 64 "



//--------------------- .note.nv.cuinfo           --------------------------
	.section	.note.nv.cuinfo,"",@"SHT_NOTE"
	.sectionflags	@"SHF_NOTE_NV_CUINFO"
        /*0018*/ 	.short	0x0002
        /*001a*/ 	.short	0x005a
        /*001c*/ 	.short	0x0082
	.zero		2


//--------------------- .nv.info                  --------------------------
	.section	.nv.info,"",@"SHT_CUDA_INFO"
	.align	4


	//----- nvinfo : EIATTR_REGCOUNT
	.align		4
        /*0000*/ 	.byte	0x04, 0x2f
        /*0002*/ 	.short	(.L_12 - .L_11)
	.align		4
.L_11:
        /*0004*/ 	.word	index@(_ZN7cutlass6KernelINS_4gemm6kernel13TrmmUniversalINS1_11threadblock13MmaMultistageINS1_9GemmShapeILi128ELi64ELi16EEENS_9transform11threadblock44PredicatedTileAccessIteratorTriangularMatrixINS_11MatrixShapeILi128ELi16EEEdNS_6layout8RowMajorELi1ENS8_29PitchLinearWarpRakedThreadMapINS_16PitchLinearShapeILi16ELi128EEELi256ENSG_ILi16ELi2EEELi1EEELNS_8SideModeE1ELNS_8FillModeE0ELNS_8DiagTypeE3ENS_5ArrayIdLi1ELb1EEEEENS9_25RegularTileAccessIteratorISC_dNSD_40RowMajorTensorOpMultiplicand64bCrosswiseELi1ESJ_Li8EEELNS_4arch14CacheOperation4KindE0ENSA_INSB_ILi16ELi64EEEdSE_Li0ENS8_31PitchLinearWarpStripedThreadMapINSG_ILi64ELi16EEELi256ESI_Li1EEELSK_1ELSL_2ELSM_0ESO_EENSQ_ISW_dNSD_40RowMajorTensorOpMultiplicandCongruous64bELi0ESZ_Li8EEELSV_0EdSE_NS4_9MmaPolicyINS1_4warp11MmaTensorOpINS6_ILi32ELi32ELi16EEEdSR_dS11_dSE_NS14_17MmaTensorOpPolicyINST_3MmaINS6_ILi8ELi8ELi4EEELi32EdSE_dNSD_11ColumnMajorEdSE_NST_13OpMultiplyAddEEENSB_ILi1ELi1EEEEELi1ELb0EbEENSB_ILi0ELi0EEES1G_Li1EEELi3ELNS1_23SharedMemoryClearOptionE1EbEENS_8epilogue11threadblock8EpilogueIS7_S1F_Li1ENS1L_22PredicatedTileIteratorINS1L_26OutputTileOptimalThreadMapINS1L_15OutputTileShapeILi64ELi8ELi4ELi1ELi1EEENS1P_ILi1ELi4ELi1ELi1ELi4EEELi256ELi1ELi64EEEdLb0ENSD_9NoPermuteELb1EEENS1K_4warp24FragmentIteratorTensorOpIS16_S19_dNSN_IdLi2ELb1EEESE_EENS1V_20TileIteratorTensorOpIS16_S19_dSE_EENS1L_18SharedLoadIteratorINS1S_18CompactedThreadMapEdLi8EEENS1K_6thread17LinearCombinationIdLi1EddLNS24_9ScaleType4KindE0ELNS_15FloatRoundStyleE2EdEENSB_ILi0ELi4EEELi1ELi1EEENS4_30GemmIdentityThreadblockSwizzleILi1EEELSK_1ELSL_2ELSM_0EEEEEvNT_6ParamsE)
        /*0008*/ 	.word	0x0000008c


	//----- nvinfo : EIATTR_FRAME_SIZE
	.align		4
.L_12:
        /*000c*/ 	.byte	0x04, 0x11
        /*000e*/ 	.short	(.L_14 - .L_13)
	.align		4
.L_13:
        /*0010*/ 	.word	index@(_ZN7cutlass6KernelINS_4gemm6kernel13TrmmUniversalINS1_11threadblock13MmaMultistageINS1_9GemmShapeILi128ELi64ELi16EEENS_9transform11threadblock44PredicatedTileAccessIteratorTriangularMatrixINS_11MatrixShapeILi128ELi16EEEdNS_6layout8RowMajorELi1ENS8_29PitchLinearWarpRakedThreadMapINS_16PitchLinearShapeILi16ELi128EEELi256ENSG_ILi16ELi2EEELi1EEELNS_8SideModeE1ELNS_8FillModeE0ELNS_8DiagTypeE3ENS_5ArrayIdLi1ELb1EEEEENS9_25RegularTileAccessIteratorISC_dNSD_40RowMajorTensorOpMultiplicand64bCrosswiseELi1ESJ_Li8EEELNS_4arch14CacheOperation4KindE0ENSA_INSB_ILi16ELi64EEEdSE_Li0ENS8_31PitchLinearWarpStripedThreadMapINSG_ILi64ELi16EEELi256ESI_Li1EEELSK_1ELSL_2ELSM_0ESO_EENSQ_ISW_dNSD_40RowMajorTensorOpMultiplicandCongruous64bELi0ESZ_Li8EEELSV_0EdSE_NS4_9MmaPolicyINS1_4warp11MmaTensorOpINS6_ILi32ELi32ELi16EEEdSR_dS11_dSE_NS14_17MmaTensorOpPolicyINST_3MmaINS6_ILi8ELi8ELi4EEELi32EdSE_dNSD_11ColumnMajorEdSE_NST_13OpMultiplyAddEEENSB_ILi1ELi1EEEEELi1ELb0EbEENSB_ILi0ELi0EEES1G_Li1EEELi3ELNS1_23SharedMemoryClearOptionE1EbEENS_8epilogue11threadblock8EpilogueIS7_S1F_Li1ENS1L_22PredicatedTileIteratorINS1L_26OutputTileOptimalThreadMapINS1L_15OutputTileShapeILi64ELi8ELi4ELi1ELi1EEENS1P_ILi1ELi4ELi1ELi1ELi4EEELi256ELi1ELi64EEEdLb0ENSD_9NoPermuteELb1EEENS1K_4warp24FragmentIteratorTensorOpIS16_S19_dNSN_IdLi2ELb1EEESE_EENS1V_20TileIteratorTensorOpIS16_S19_dSE_EENS1L_18SharedLoadIteratorINS1S_18CompactedThreadMapEdLi8EEENS1K_6thread17LinearCombinationIdLi1EddLNS24_9ScaleType4KindE0ELNS_15FloatRoundStyleE2EdEENSB_ILi0ELi4EEELi1ELi1EEENS4_30GemmIdentityThreadblockSwizzleILi1EEELSK_1ELSL_2ELSM_0EEEEEvNT_6ParamsE)
        /*0014*/ 	.word	0x00000000


	//----- nvinfo : EIATTR_MIN_STACK_SIZE
	.align		4
.L_14:
        /*0018*/ 	.byte	0x04, 0x12
        /*001a*/ 	.short	(.L_16 - .L_15)
	.align		4
.L_15:
        /*001c*/ 	.word	index@(_ZN7cutlass6KernelINS_4gemm6kernel13TrmmUniversalINS1_11threadblock13MmaMultistageINS1_9GemmShapeILi128ELi64ELi16EEENS_9transform11threadblock44PredicatedTileAccessIteratorTriangularMatrixINS_11MatrixShapeILi128ELi16EEEdNS_6layout8RowMajorELi1ENS8_29PitchLinearWarpRakedThreadMapINS_16PitchLinearShapeILi16ELi128EEELi256ENSG_ILi16ELi2EEELi1EEELNS_8SideModeE1ELNS_8FillModeE0ELNS_8DiagTypeE3ENS_5ArrayIdLi1ELb1EEEEENS9_25RegularTileAccessIteratorISC_dNSD_40RowMajorTensorOpMultiplicand64bCrosswiseELi1ESJ_Li8EEELNS_4arch14CacheOperation4KindE0ENSA_INSB_ILi16ELi64EEEdSE_Li0ENS8_31PitchLinearWarpStripedThreadMapINSG_ILi64ELi16EEELi256ESI_Li1EEELSK_1ELSL_2ELSM_0ESO_EENSQ_ISW_dNSD_40RowMajorTensorOpMultiplicandCongruous64bELi0ESZ_Li8EEELSV_0EdSE_NS4_9MmaPolicyINS1_4warp11MmaTensorOpINS6_ILi32ELi32ELi16EEEdSR_dS11_dSE_NS14_17MmaTensorOpPolicyINST_3MmaINS6_ILi8ELi8ELi4EEELi32EdSE_dNSD_11ColumnMajorEdSE_NST_13OpMultiplyAddEEENSB_ILi1ELi1EEEEELi1ELb0EbEENSB_ILi0ELi0EEES1G_Li1EEELi3ELNS1_23SharedMemoryClearOptionE1EbEENS_8epilogue11threadblock8EpilogueIS7_S1F_Li1ENS1L_22PredicatedTileIteratorINS1L_26OutputTileOptimalThreadMapINS1L_15OutputTileShapeILi64ELi8ELi4ELi1ELi1EEENS1P_ILi1ELi4ELi1ELi1ELi4EEELi256ELi1ELi64EEEdLb0ENSD_9NoPermuteELb1EEENS1K_4warp24FragmentIteratorTensorOpIS16_S19_dNSN_IdLi2ELb1EEESE_EENS1V_20TileIteratorTensorOpIS16_S19_dSE_EENS1L_18SharedLoadIteratorINS1S_18CompactedThreadMapEdLi8EEENS1K_6thread17LinearCombinationIdLi1EddLNS24_9ScaleType4KindE0ELNS_15FloatRoundStyleE2EdEENSB_ILi0ELi4EEELi1ELi1EEENS4_30GemmIdentityThreadblockSwizzleILi1EEELSK_1ELSL_2ELSM_0EEEEEvNT_6ParamsE)
        /*0020*/ 	.word	0x00000000
.L_16:


//--------------------- .nv.compat                --------------------------
	.section	.nv.compat,"",@"SHT_CUDA_COMPAT_INFO"
	.align	4
        /*0000*/ 	.byte	0x02, 0x09, 0x01, 0x00, 0x02, 0x02, 0x01, 0x00, 0x02, 0x05, 0x05, 0x00, 0x03, 0x07, 0x01, 0x01
        /*0010*/ 	.byte	0x02, 0x03, 0x00, 0x00, 0x02, 0x06, 0x01, 0x00, 0x04, 0x0b, 0x08, 0x00, 0x00, 0x00, 0x00, 0x00
        /*0020*/ 	.byte	0x00, 0x00, 0x00, 0x00


//--------------------- .nv.info._ZN7cutlass6KernelINS_4gemm6kernel13TrmmUniversalINS1_11threadblock13MmaMultistageINS1_9GemmShapeILi128ELi64ELi16EEENS_9transform11threadblock44PredicatedTileAccessIteratorTriangularMatrixINS_11MatrixShapeILi128ELi16EEEdNS_6layout8RowMajorELi1ENS8_29PitchLinearWarpRakedThreadMapINS_16PitchLinearShapeILi16ELi128EEELi256ENSG_ILi16ELi2EEELi1EEELNS_8SideModeE1ELNS_8FillModeE0ELNS_8DiagTypeE3ENS_5ArrayIdLi1ELb1EEEEENS9_25RegularTileAccessIteratorISC_dNSD_40RowMajorTensorOpMultiplicand64bCrosswiseELi1ESJ_Li8EEELNS_4arch14CacheOperation4KindE0ENSA_INSB_ILi16ELi64EEEdSE_Li0ENS8_31PitchLinearWarpStripedThreadMapINSG_ILi64ELi16EEELi256ESI_Li1EEELSK_1ELSL_2ELSM_0ESO_EENSQ_ISW_dNSD_40RowMajorTensorOpMultiplicandCongruous64bELi0ESZ_Li8EEELSV_0EdSE_NS4_9MmaPolicyINS1_4warp11MmaTensorOpINS6_ILi32ELi32ELi16EEEdSR_dS11_dSE_NS14_17MmaTensorOpPolicyINST_3MmaINS6_ILi8ELi8ELi4EEELi32EdSE_dNSD_11ColumnMajorEdSE_NST_13OpMultiplyAddEEENSB_ILi1ELi1EEEEELi1ELb0EbEENSB_ILi0ELi0EEES1G_Li1EEELi3ELNS1_23SharedMemoryClearOptionE1EbEENS_8epilogue11threadblock8EpilogueIS7_S1F_Li1ENS1L_22PredicatedTileIteratorINS1L_26OutputTileOptimalThreadMapINS1L_15OutputTileShapeILi64ELi8ELi4ELi1ELi1EEENS1P_ILi1ELi4ELi1ELi1ELi4EEELi256ELi1ELi64EEEdLb0ENSD_9NoPermuteELb1EEENS1K_4warp24FragmentIteratorTensorOpIS16_S19_dNSN_IdLi2ELb1EEESE_EENS1V_20TileIteratorTensorOpIS16_S19_dSE_EENS1L_18SharedLoadIteratorINS1S_18CompactedThreadMapEdLi8EEENS1K_6thread17LinearCombinationIdLi1EddLNS24_9ScaleType4KindE0ELNS_15FloatRoundStyleE2EdEENSB_ILi0ELi4EEELi1ELi1EEENS4_30GemmIdentityThreadblockSwizzleILi1EEELSK_1ELSL_2ELSM_0EEEEEvNT_6ParamsE --------------------------
	.section	.nv.info._ZN7cutlass6KernelINS_4gemm6kernel13TrmmUniversalINS1_11threadblock13MmaMultistageINS1_9GemmShapeILi128ELi64ELi16EEENS_9transform11threadblock44PredicatedTileAccessIteratorTriangularMatrixINS_11MatrixShapeILi128ELi16EEEdNS_6layout8RowMajorELi1ENS8_29PitchLinearWarpRakedThreadMapINS_16PitchLinearShapeILi16ELi128EEELi256ENSG_ILi16ELi2EEELi1EEELNS_8SideModeE1ELNS_8FillModeE0ELNS_8DiagTypeE3ENS_5ArrayIdLi1ELb1EEEEENS9_25RegularTileAccessIteratorISC_dNSD_40RowMajorTensorOpMultiplicand64bCrosswiseELi1ESJ_Li8EEELNS_4arch14CacheOperation4KindE0ENSA_INSB_ILi16ELi64EEEdSE_Li0ENS8_31PitchLinearWarpStripedThreadMapINSG_ILi64ELi16EEELi256ESI_Li1EEELSK_1ELSL_2ELSM_0ESO_EENSQ_ISW_dNSD_40RowMajorTensorOpMultiplicandCongruous64bELi0ESZ_Li8EEELSV_0EdSE_NS4_9MmaPolicyINS1_4warp11MmaTensorOpINS6_ILi32ELi32ELi16EEEdSR_dS11_dSE_NS14_17MmaTensorOpPolicyINST_3MmaINS6_ILi8ELi8ELi4EEELi32EdSE_dNSD_11ColumnMajorEdSE_NST_13OpMultiplyAddEEENSB_ILi1ELi1EEEEELi1ELb0EbEENSB_ILi0ELi0EEES1G_Li1EEELi3ELNS1_23SharedMemoryClearOptionE1EbEENS_8epilogue11threadblock8EpilogueIS7_S1F_Li1ENS1L_22PredicatedTileIteratorINS1L_26OutputTileOptimalThreadMapINS1L_15OutputTileShapeILi64ELi8ELi4ELi1ELi1EEENS1P_ILi1ELi4ELi1ELi1ELi4EEELi256ELi1ELi64EEEdLb0ENSD_9NoPermuteELb1EEENS1K_4warp24FragmentIteratorTensorOpIS16_S19_dNSN_IdLi2ELb1EEESE_EENS1V_20TileIteratorTensorOpIS16_S19_dSE_EENS1L_18SharedLoadIteratorINS1S_18CompactedThreadMapEdLi8EEENS1K_6thread17LinearCombinationIdLi1EddLNS24_9ScaleType4KindE0ELNS_15FloatRoundStyleE2EdEENSB_ILi0ELi4EEELi1ELi1EEENS4_30GemmIdentityThreadblockSwizzleILi1EEELSK_1ELSL_2ELSM_0EEEEEvNT_6ParamsE,"",@"SHT_CUDA_INFO"
	.sectionflags	@""
	.align	4


	//----- nvinfo : EIATTR_CUDA_API_VERSION
	.align		4
        /*0000*/ 	.byte	0x04, 0x37
        /*0002*/ 	.short	(.L_18 - .L_17)
.L_17:
        /*0004*/ 	.word	0x00000082


	//----- nvinfo : EIATTR_KPARAM_INFO
	.align		4
.L_18:
        /*0008*/ 	.byte	0x04, 0x17
        /*000a*/ 	.short	(.L_20 - .L_19)
.L_19:
        /*000c*/ 	.word	0x00000000
        /*0010*/ 	.short	0x0000
        /*0012*/ 	.short	0x0000
        /*0014*/ 	.byte	0x00, 0xf0, 0xa1, 0x04


	//----- nvinfo : EIATTR_SPARSE_MMA_MASK
	.align		4
.L_20:
        /*0018*/ 	.byte	0x03, 0x50
        /*001a*/ 	.short	0x0000


	//----- nvinfo : EIATTR_MAXREG_COUNT
	.align		4
        /*001c*/ 	.byte	0x03, 0x1b
        /*001e*/ 	.short	0x00ff


	//----- nvinfo : EIATTR_NUM_BARRIERS
	.align		4
        /*0020*/ 	.byte	0x02, 0x4c
        /*0022*/ 	.byte	0x01
	.zero		1


	//----- nvinfo : EIATTR_MERCURY_ISA_VERSION
	.align		4
        /*0024*/ 	.byte	0x03, 0x5f
        /*0026*/ 	.short	0x0101


	//----- nvinfo : EIATTR_COOP_GROUP_MASK_REGIDS
	.align		4
        /*0028*/ 	.byte	0x04, 0x29
        /*002a*/ 	.short	(.L_22 - .L_21)


	//   ....[0]....
.L_21:
        /*002c*/ 	.word	0xffffffff


	//----- nvinfo : EIATTR_COOP_GROUP_INSTR_OFFSETS
	.align		4
.L_22:
        /*0030*/ 	.byte	0x04, 0x28
        /*0032*/ 	.short	(.L_24 - .L_23)


	//   ....[0]....
.L_23:
        /*0034*/ 	.word	0x00002400


	//----- nvinfo : EIATTR_EXIT_INSTR_OFFSETS
	.align		4
.L_24:
        /*0038*/ 	.byte	0x04, 0x1c
        /*003a*/ 	.short	(.L_26 - .L_25)


	//   ....[0]....
.L_25:
        /*003c*/ 	.word	0x000000f0


	//   ....[1]....
        /*0040*/ 	.word	0x00006da0


	//   ....[2]....
        /*0044*/ 	.word	0x00006dd0


	//   ....[3]....
        /*0048*/ 	.word	0x00006e60


	//   ....[4]....
        /*004c*/ 	.word	0x00006fc0


	//----- nvinfo : EIATTR_CRS_STACK_SIZE
	.align		4
.L_26:
        /*0050*/ 	.byte	0x04, 0x1e
        /*0052*/ 	.short	(.L_28 - .L_27)
.L_27:
        /*0054*/ 	.word	0x00000000


	//----- nvinfo : EIATTR_CBANK_PARAM_SIZE
	.align		4
.L_28:
        /*0058*/ 	.byte	0x03, 0x19
        /*005a*/ 	.short	0x0128


	//----- nvinfo : EIATTR_PARAM_CBANK
	.align		4
        /*005c*/ 	.byte	0x04, 0x0a
        /*005e*/ 	.short	(.L_30 - .L_29)
	.align		4
.L_29:
        /*0060*/ 	.word	index@(.nv.constant0._ZN7cutlass6KernelINS_4gemm6kernel13TrmmUniversalINS1_11threadblock13MmaMultistageINS1_9GemmShapeILi128ELi64ELi16EEENS_9transform11threadblock44PredicatedTileAccessIteratorTriangularMatrixINS_11MatrixShapeILi128ELi16EEEdNS_6layout8RowMajorELi1ENS8_29PitchLinearWarpRakedThreadMapINS_16PitchLinearShapeILi16ELi128EEELi256ENSG_ILi16ELi2EEELi1EEELNS_8SideModeE1ELNS_8FillModeE0ELNS_8DiagTypeE3ENS_5ArrayIdLi1ELb1EEEEENS9_25RegularTileAccessIteratorISC_dNSD_40RowMajorTensorOpMultiplicand64bCrosswiseELi1ESJ_Li8EEELNS_4arch14CacheOperation4KindE0ENSA_INSB_ILi16ELi64EEEdSE_Li0ENS8_31PitchLinearWarpStripedThreadMapINSG_ILi64ELi16EEELi256ESI_Li1EEELSK_1ELSL_2ELSM_0ESO_EENSQ_ISW_dNSD_40RowMajorTensorOpMultiplicandCongruous64bELi0ESZ_Li8EEELSV_0EdSE_NS4_9MmaPolicyINS1_4warp11MmaTensorOpINS6_ILi32ELi32ELi16EEEdSR_dS11_dSE_NS14_17MmaTensorOpPolicyINST_3MmaINS6_ILi8ELi8ELi4EEELi32EdSE_dNSD_11ColumnMajorEdSE_NST_13OpMultiplyAddEEENSB_ILi1ELi1EEEEELi1ELb0EbEENSB_ILi0ELi0EEES1G_Li1EEELi3ELNS1_23SharedMemoryClearOptionE1EbEENS_8epilogue11threadblock8EpilogueIS7_S1F_Li1ENS1L_22PredicatedTileIteratorINS1L_26OutputTileOptimalThreadMapINS1L_15OutputTileShapeILi64ELi8ELi4ELi1ELi1EEENS1P_ILi1ELi4ELi1ELi1ELi4EEELi256ELi1ELi64EEEdLb0ENSD_9NoPermuteELb1EEENS1K_4warp24FragmentIteratorTensorOpIS16_S19_dNSN_IdLi2ELb1EEESE_EENS1V_20TileIteratorTensorOpIS16_S19_dSE_EENS1L_18SharedLoadIteratorINS1S_18CompactedThreadMapEdLi8EEENS1K_6thread17LinearCombinationIdLi1EddLNS24_9ScaleType4KindE0ELNS_15FloatRoundStyleE2EdEENSB_ILi0ELi4EEELi1ELi1EEENS4_30GemmIdentityThreadblockSwizzleILi1EEELSK_1ELSL_2ELSM_0EEEEEvNT_6ParamsE)
        /*0064*/ 	.short	0x0210
        /*0066*/ 	.short	0x0128


	//----- nvinfo : EIATTR_SW_WAR
	.align		4
.L_30:
        /*0068*/ 	.byte	0x04, 0x36
        /*006a*/ 	.short	(.L_32 - .L_31)
.L_31:
        /*006c*/ 	.word	0x00000008
.L_32:


//--------------------- .nv.callgraph             --------------------------
	.section	.nv.callgraph,"",@"SHT_CUDA_CALLGRAPH"
	.align	4
	.sectionentsize	8
	.align		4
        /*0000*/ 	.word	0x00000000
	.align		4
        /*0004*/ 	.word	0xffffffff
	.align		4
        /*0008*/ 	.word	0x00000000
	.align		4
        /*000c*/ 	.word	0xfffffffe
	.align		4
        /*0010*/ 	.word	0x00000000
	.align		4
        /*0014*/ 	.word	0xfffffffd
	.align		4
        /*0018*/ 	.word	0x00000000
	.align		4
        /*001c*/ 	.word	0xfffffffc


//--------------------- .nv.constant4             --------------------------
	.section	.nv.constant4,"a",@progbits
	.align	8
	.align		8
.nv.constant4:
        /*0000*/ 	.dword	_ZN39_INTERNAL_175fb792_4_k_cu_b0df9fc0_31804cuda3std3__45__cpo5beginE
	.align		8
        /*0008*/ 	.dword	_ZN39_INTERNAL_175fb792_4_k_cu_b0df9fc0_31804cuda3std3__45__cpo3endE
	.align		8
        /*0010*/ 	.dword	_ZN39_INTERNAL_175fb792_4_k_cu_b0df9fc0_31804cuda3std3__45__cpo6cbeginE
	.align		8
        /*0018*/ 	.dword	_ZN39_INTERNAL_175fb792_4_k_cu_b0df9fc0_31804cuda3std3__45__cpo4cendE
	.align		8
        /*0020*/ 	.dword	_ZN39_INTERNAL_175fb792_4_k_cu_b0df9fc0_31804cuda3std3__441_GLOBAL__N__175fb792_4_k_cu_b0df9fc0_31806ignoreE
	.align		8
        /*0028*/ 	.dword	_ZN39_INTERNAL_175fb792_4_k_cu_b0df9fc0_31804cuda3std3__419piecewise_constructE
	.align		8
        /*0030*/ 	.dword	_ZN39_INTERNAL_175fb792_4_k_cu_b0df9fc0_31804cuda3std3__48in_placeE
	.align		8
        /*0038*/ 	.dword	_ZN39_INTERNAL_175fb792_4_k_cu_b0df9fc0_31804cuda3std6ranges3__45__cpo4swapE
	.align		8
        /*0040*/ 	.dword	_ZN39_INTERNAL_175fb792_4_k_cu_b0df9fc0_31804cuda3std6ranges3__45__cpo9iter_moveE
	.align		8
        /*0048*/ 	.dword	_ZN39_INTERNAL_175fb792_4_k_cu_b0df9fc0_31804cute7productE
	.align		8
        /*0050*/ 	.dword	_ZN39_INTERNAL_175fb792_4_k_cu_b0df9fc0_31804cute1_E


//--------------------- .text._ZN7cutlass6KernelINS_4gemm6kernel13TrmmUniversalINS1_11threadblock13MmaMultistageINS1_9GemmShapeILi128ELi64ELi16EEENS_9transform11threadblock44PredicatedTileAccessIteratorTriangularMatrixINS_11MatrixShapeILi128ELi16EEEdNS_6layout8RowMajorELi1ENS8_29PitchLinearWarpRakedThreadMapINS_16PitchLinearShapeILi16ELi128EEELi256ENSG_ILi16ELi2EEELi1EEELNS_8SideModeE1ELNS_8FillModeE0ELNS_8DiagTypeE3ENS_5ArrayIdLi1ELb1EEEEENS9_25RegularTileAccessIteratorISC_dNSD_40RowMajorTensorOpMultiplicand64bCrosswiseELi1ESJ_Li8EEELNS_4arch14CacheOperation4KindE0ENSA_INSB_ILi16ELi64EEEdSE_Li0ENS8_31PitchLinearWarpStripedThreadMapINSG_ILi64ELi16EEELi256ESI_Li1EEELSK_1ELSL_2ELSM_0ESO_EENSQ_ISW_dNSD_40RowMajorTensorOpMultiplicandCongruous64bELi0ESZ_Li8EEELSV_0EdSE_NS4_9MmaPolicyINS1_4warp11MmaTensorOpINS6_ILi32ELi32ELi16EEEdSR_dS11_dSE_NS14_17MmaTensorOpPolicyINST_3MmaINS6_ILi8ELi8ELi4EEELi32EdSE_dNSD_11ColumnMajorEdSE_NST_13OpMultiplyAddEEENSB_ILi1ELi1EEEEELi1ELb0EbEENSB_ILi0ELi0EEES1G_Li1EEELi3ELNS1_23SharedMemoryClearOptionE1EbEENS_8epilogue11threadblock8EpilogueIS7_S1F_Li1ENS1L_22PredicatedTileIteratorINS1L_26OutputTileOptimalThreadMapINS1L_15OutputTileShapeILi64ELi8ELi4ELi1ELi1EEENS1P_ILi1ELi4ELi1ELi1ELi4EEELi256ELi1ELi64EEEdLb0ENSD_9NoPermuteELb1EEENS1K_4warp24FragmentIteratorTensorOpIS16_S19_dNSN_IdLi2ELb1EEESE_EENS1V_20TileIteratorTensorOpIS16_S19_dSE_EENS1L_18SharedLoadIteratorINS1S_18CompactedThreadMapEdLi8EEENS1K_6thread17LinearCombinationIdLi1EddLNS24_9ScaleType4KindE0ELNS_15FloatRoundStyleE2EdEENSB_ILi0ELi4EEELi1ELi1EEENS4_30GemmIdentityThreadblockSwizzleILi1EEELSK_1ELSL_2ELSM_0EEEEEvNT_6ParamsE --------------------------
	.section	.text._ZN7cutlass6KernelINS_4gemm6kernel13TrmmUniversalINS1_11threadblock13MmaMultistageINS1_9GemmShapeILi128ELi64ELi16EEENS_9transform11threadblock44PredicatedTileAccessIteratorTriangularMatrixINS_11MatrixShapeILi128ELi16EEEdNS_6layout8RowMajorELi1ENS8_29PitchLinearWarpRakedThreadMapINS_16PitchLinearShapeILi16ELi128EEELi256ENSG_ILi16ELi2EEELi1EEELNS_8SideModeE1ELNS_8FillModeE0ELNS_8DiagTypeE3ENS_5ArrayIdLi1ELb1EEEEENS9_25RegularTileAccessIteratorISC_dNSD_40RowMajorTensorOpMultiplicand64bCrosswiseELi1ESJ_Li8EEELNS_4arch14CacheOperation4KindE0ENSA_INSB_ILi16ELi64EEEdSE_Li0ENS8_31PitchLinearWarpStripedThreadMapINSG_ILi64ELi16EEELi256ESI_Li1EEELSK_1ELSL_2ELSM_0ESO_EENSQ_ISW_dNSD_40RowMajorTensorOpMultiplicandCongruous64bELi0ESZ_Li8EEELSV_0EdSE_NS4_9MmaPolicyINS1_4warp11MmaTensorOpINS6_ILi32ELi32ELi16EEEdSR_dS11_dSE_NS14_17MmaTensorOpPolicyINST_3MmaINS6_ILi8ELi8ELi4EEELi32EdSE_dNSD_11ColumnMajorEdSE_NST_13OpMultiplyAddEEENSB_ILi1ELi1EEEEELi1ELb0EbEENSB_ILi0ELi0EEES1G_Li1EEELi3ELNS1_23SharedMemoryClearOptionE1EbEENS_8epilogue11threadblock8EpilogueIS7_S1F_Li1ENS1L_22PredicatedTileIteratorINS1L_26OutputTileOptimalThreadMapINS1L_15OutputTileShapeILi64ELi8ELi4ELi1ELi1EEENS1P_ILi1ELi4ELi1ELi1ELi4EEELi256ELi1ELi64EEEdLb0ENSD_9NoPermuteELb1EEENS1K_4warp24FragmentIteratorTensorOpIS16_S19_dNSN_IdLi2ELb1EEESE_EENS1V_20TileIteratorTensorOpIS16_S19_dSE_EENS1L_18SharedLoadIteratorINS1S_18CompactedThreadMapEdLi8EEENS1K_6thread17LinearCombinationIdLi1EddLNS24_9ScaleType4KindE0ELNS_15FloatRoundStyleE2EdEENSB_ILi0ELi4EEELi1ELi1EEENS4_30GemmIdentityThreadblockSwizzleILi1EEELSK_1ELSL_2ELSM_0EEEEEvNT_6ParamsE,"ax",@progbits
	.align	128
.text._ZN7cutlass6KernelINS_4gemm6kernel13TrmmUniversalINS1_11threadblock13MmaMultistageINS1_9GemmShapeILi128ELi64ELi16EEENS_9transform11threadblock44PredicatedTileAccessIteratorTriangularMatrixINS_11MatrixShapeILi128ELi16EEEdNS_6layout8RowMajorELi1ENS8_29PitchLinearWarpRakedThreadMapINS_16PitchLinearShapeILi16ELi128EEELi256ENSG_ILi16ELi2EEELi1EEELNS_8SideModeE1ELNS_8FillModeE0ELNS_8DiagTypeE3ENS_5ArrayIdLi1ELb1EEEEENS9_25RegularTileAccessIteratorISC_dNSD_40RowMajorTensorOpMultiplicand64bCrosswiseELi1ESJ_Li8EEELNS_4arch14CacheOperation4KindE0ENSA_INSB_ILi16ELi64EEEdSE_Li0ENS8_31PitchLinearWarpStripedThreadMapINSG_ILi64ELi16EEELi256ESI_Li1EEELSK_1ELSL_2ELSM_0ESO_EENSQ_ISW_dNSD_40RowMajorTensorOpMultiplicandCongruous64bELi0ESZ_Li8EEELSV_0EdSE_NS4_9MmaPolicyINS1_4warp11MmaTensorOpINS6_ILi32ELi32ELi16EEEdSR_dS11_dSE_NS14_17MmaTensorOpPolicyINST_3MmaINS6_ILi8ELi8ELi4EEELi32EdSE_dNSD_11ColumnMajorEdSE_NST_13OpMultiplyAddEEENSB_ILi1ELi1EEEEELi1ELb0EbEENSB_ILi0ELi0EEES1G_Li1EEELi3ELNS1_23SharedMemoryClearOptionE1EbEENS_8epilogue11threadblock8EpilogueIS7_S1F_Li1ENS1L_22PredicatedTileIteratorINS1L_26OutputTileOptimalThreadMapINS1L_15OutputTileShapeILi64ELi8ELi4ELi1ELi1EEENS1P_ILi1ELi4ELi1ELi1ELi4EEELi256ELi1ELi64EEEdLb0ENSD_9NoPermuteELb1EEENS1K_4warp24FragmentIteratorTensorOpIS16_S19_dNSN_IdLi2ELb1EEESE_EENS1V_20TileIteratorTensorOpIS16_S19_dSE_EENS1L_18SharedLoadIteratorINS1S_18CompactedThreadMapEdLi8EEENS1K_6thread17LinearCombinationIdLi1EddLNS24_9ScaleType4KindE0ELNS_15FloatRoundStyleE2EdEENSB_ILi0ELi4EEELi1ELi1EEENS4_30GemmIdentityThreadblockSwizzleILi1EEELSK_1ELSL_2ELSM_0EEEEEvNT_6ParamsE:
        .type           _ZN7cutlass6KernelINS_4gemm6kernel13TrmmUniversalINS1_11threadblock13MmaMultistageINS1_9GemmShapeILi128ELi64ELi16EEENS_9transform11threadblock44PredicatedTileAccessIteratorTriangularMatrixINS_11MatrixShapeILi128ELi16EEEdNS_6layout8RowMajorELi1ENS8_29PitchLinearWarpRakedThreadMapINS_16PitchLinearShapeILi16ELi128EEELi256ENSG_ILi16ELi2EEELi1EEELNS_8SideModeE1ELNS_8FillModeE0ELNS_8DiagTypeE3ENS_5ArrayIdLi1ELb1EEEEENS9_25RegularTileAccessIteratorISC_dNSD_40RowMajorTensorOpMultiplicand64bCrosswiseELi1ESJ_Li8EEELNS_4arch14CacheOperation4KindE0ENSA_INSB_ILi16ELi64EEEdSE_Li0ENS8_31PitchLinearWarpStripedThreadMapINSG_ILi64ELi16EEELi256ESI_Li1EEELSK_1ELSL_2ELSM_0ESO_EENSQ_ISW_dNSD_40RowMajorTensorOpMultiplicandCongruous64bELi0ESZ_Li8EEELSV_0EdSE_NS4_9MmaPolicyINS1_4warp11MmaTensorOpINS6_ILi32ELi32ELi16EEEdSR_dS11_dSE_NS14_17MmaTensorOpPolicyINST_3MmaINS6_ILi8ELi8ELi4EEELi32EdSE_dNSD_11ColumnMajorEdSE_NST_13OpMultiplyAddEEENSB_ILi1ELi1EEEEELi1ELb0EbEENSB_ILi0ELi0EEES1G_Li1EEELi3ELNS1_23SharedMemoryClearOptionE1EbEENS_8epilogue11threadblock8EpilogueIS7_S1F_Li1ENS1L_22PredicatedTileIteratorINS1L_26OutputTileOptimalThreadMapINS1L_15OutputTileShapeILi64ELi8ELi4ELi1ELi1EEENS1P_ILi1ELi4ELi1ELi1ELi4EEELi256ELi1ELi64EEEdLb0ENSD_9NoPermuteELb1EEENS1K_4warp24FragmentIteratorTensorOpIS16_S19_dNSN_IdLi2ELb1EEESE_EENS1V_20TileIteratorTensorOpIS16_S19_dSE_EENS1L_18SharedLoadIteratorINS1S_18CompactedThreadMapEdLi8EEENS1K_6thread17LinearCombinationIdLi1EddLNS24_9ScaleType4KindE0ELNS_15FloatRoundStyleE2EdEENSB_ILi0ELi4EEELi1ELi1EEENS4_30GemmIdentityThreadblockSwizzleILi1EEELSK_1ELSL_2ELSM_0EEEEEvNT_6ParamsE,@function
        .size           _ZN7cutlass6KernelINS_4gemm6kernel13TrmmUniversalINS1_11threadblock13MmaMultistageINS1_9GemmShapeILi128ELi64ELi16EEENS_9transform11threadblock44PredicatedTileAccessIteratorTriangularMatrixINS_11MatrixShapeILi128ELi16EEEdNS_6layout8RowMajorELi1ENS8_29PitchLinearWarpRakedThreadMapINS_16PitchLinearShapeILi16ELi128EEELi256ENSG_ILi16ELi2EEELi1EEELNS_8SideModeE1ELNS_8FillModeE0ELNS_8DiagTypeE3ENS_5ArrayIdLi1ELb1EEEEENS9_25RegularTileAccessIteratorISC_dNSD_40RowMajorTensorOpMultiplicand64bCrosswiseELi1ESJ_Li8EEELNS_4arch14CacheOperation4KindE0ENSA_INSB_ILi16ELi64EEEdSE_Li0ENS8_31PitchLinearWarpStripedThreadMapINSG_ILi64ELi16EEELi256ESI_Li1EEELSK_1ELSL_2ELSM_0ESO_EENSQ_ISW_dNSD_40RowMajorTensorOpMultiplicandCongruous64bELi0ESZ_Li8EEELSV_0EdSE_NS4_9MmaPolicyINS1_4warp11MmaTensorOpINS6_ILi32ELi32ELi16EEEdSR_dS11_dSE_NS14_17MmaTensorOpPolicyINST_3MmaINS6_ILi8ELi8ELi4EEELi32EdSE_dNSD_11ColumnMajorEdSE_NST_13OpMultiplyAddEEENSB_ILi1ELi1EEEEELi1ELb0EbEENSB_ILi0ELi0EEES1G_Li1EEELi3ELNS1_23SharedMemoryClearOptionE1EbEENS_8epilogue11threadblock8EpilogueIS7_S1F_Li1ENS1L_22PredicatedTileIteratorINS1L_26OutputTileOptimalThreadMapINS1L_15OutputTileShapeILi64ELi8ELi4ELi1ELi1EEENS1P_ILi1ELi4ELi1ELi1ELi4EEELi256ELi1ELi64EEEdLb0ENSD_9NoPermuteELb1EEENS1K_4warp24FragmentIteratorTensorOpIS16_S19_dNSN_IdLi2ELb1EEESE_EENS1V_20TileIteratorTensorOpIS16_S19_dSE_EENS1L_18SharedLoadIteratorINS1S_18CompactedThreadMapEdLi8EEENS1K_6thread17LinearCombinationIdLi1EddLNS24_9ScaleType4KindE0ELNS_15FloatRoundStyleE2EdEENSB_ILi0ELi4EEELi1ELi1EEENS4_30GemmIdentityThreadblockSwizzleILi1EEELSK_1ELSL_2ELSM_0EEEEEvNT_6ParamsE,(.L_x_83 - _ZN7cutlass6KernelINS_4gemm6kernel13TrmmUniversalINS1_11threadblock13MmaMultistageINS1_9GemmShapeILi128ELi64ELi16EEENS_9transform11threadblock44PredicatedTileAccessIteratorTriangularMatrixINS_11MatrixShapeILi128ELi16EEEdNS_6layout8RowMajorELi1ENS8_29PitchLinearWarpRakedThreadMapINS_16PitchLinearShapeILi16ELi128EEELi256ENSG_ILi16ELi2EEELi1EEELNS_8SideModeE1ELNS_8FillModeE0ELNS_8DiagTypeE3ENS_5ArrayIdLi1ELb1EEEEENS9_25RegularTileAccessIteratorISC_dNSD_40RowMajorTensorOpMultiplicand64bCrosswiseELi1ESJ_Li8EEELNS_4arch14CacheOperation4KindE0ENSA_INSB_ILi16ELi64EEEdSE_Li0ENS8_31PitchLinearWarpStripedThreadMapINSG_ILi64ELi16EEELi256ESI_Li1EEELSK_1ELSL_2ELSM_0ESO_EENSQ_ISW_dNSD_40RowMajorTensorOpMultiplicandCongruous64bELi0ESZ_Li8EEELSV_0EdSE_NS4_9MmaPolicyINS1_4warp11MmaTensorOpINS6_ILi32ELi32ELi16EEEdSR_dS11_dSE_NS14_17MmaTensorOpPolicyINST_3MmaINS6_ILi8ELi8ELi4EEELi32EdSE_dNSD_11ColumnMajorEdSE_NST_13OpMultiplyAddEEENSB_ILi1ELi1EEEEELi1ELb0EbEENSB_ILi0ELi0EEES1G_Li1EEELi3ELNS1_23SharedMemoryClearOptionE1EbEENS_8epilogue11threadblock8EpilogueIS7_S1F_Li1ENS1L_22PredicatedTileIteratorINS1L_26OutputTileOptimalThreadMapINS1L_15OutputTileShapeILi64ELi8ELi4ELi1ELi1EEENS1P_ILi1ELi4ELi1ELi1ELi4EEELi256ELi1ELi64EEEdLb0ENSD_9NoPermuteELb1EEENS1K_4warp24FragmentIteratorTensorOpIS16_S19_dNSN_IdLi2ELb1EEESE_EENS1V_20TileIteratorTensorOpIS16_S19_dSE_EENS1L_18SharedLoadIteratorINS1S_18CompactedThreadMapEdLi8EEENS1K_6thread17LinearCombinationIdLi1EddLNS24_9ScaleType4KindE0ELNS_15FloatRoundStyleE2EdEENSB_ILi0ELi4EEELi1ELi1EEENS4_30GemmIdentityThreadblockSwizzleILi1EEELSK_1ELSL_2ELSM_0EEEEEvNT_6ParamsE)
        .other          _ZN7cutlass6KernelINS_4gemm6kernel13TrmmUniversalINS1_11threadblock13MmaMultistageINS1_9GemmShapeILi128ELi64ELi16EEENS_9transform11threadblock44PredicatedTileAccessIteratorTriangularMatrixINS_11MatrixShapeILi128ELi16EEEdNS_6layout8RowMajorELi1ENS8_29PitchLinearWarpRakedThreadMapINS_16PitchLinearShapeILi16ELi128EEELi256ENSG_ILi16ELi2EEELi1EEELNS_8SideModeE1ELNS_8FillModeE0ELNS_8DiagTypeE3ENS_5ArrayIdLi1ELb1EEEEENS9_25RegularTileAccessIteratorISC_dNSD_40RowMajorTensorOpMultiplicand64bCrosswiseELi1ESJ_Li8EEELNS_4arch14CacheOperation4KindE0ENSA_INSB_ILi16ELi64EEEdSE_Li0ENS8_31PitchLinearWarpStripedThreadMapINSG_ILi64ELi16EEELi256ESI_Li1EEELSK_1ELSL_2ELSM_0ESO_EENSQ_ISW_dNSD_40RowMajorTensorOpMultiplicandCongruous64bELi0ESZ_Li8EEELSV_0EdSE_NS4_9MmaPolicyINS1_4warp11MmaTensorOpINS6_ILi32ELi32ELi16EEEdSR_dS11_dSE_NS14_17MmaTensorOpPolicyINST_3MmaINS6_ILi8ELi8ELi4EEELi32EdSE_dNSD_11ColumnMajorEdSE_NST_13OpMultiplyAddEEENSB_ILi1ELi1EEEEELi1ELb0EbEENSB_ILi0ELi0EEES1G_Li1EEELi3ELNS1_23SharedMemoryClearOptionE1EbEENS_8epilogue11threadblock8EpilogueIS7_S1F_Li1ENS1L_22PredicatedTileIteratorINS1L_26OutputTileOptimalThreadMapINS1L_15OutputTileShapeILi64ELi8ELi4ELi1ELi1EEENS1P_ILi1ELi4ELi1ELi1ELi4EEELi256ELi1ELi64EEEdLb0ENSD_9NoPermuteELb1EEENS1K_4warp24FragmentIteratorTensorOpIS16_S19_dNSN_IdLi2ELb1EEESE_EENS1V_20TileIteratorTensorOpIS16_S19_dSE_EENS1L_18SharedLoadIteratorINS1S_18CompactedThreadMapEdLi8EEENS1K_6thread17LinearCombinationIdLi1EddLNS24_9ScaleType4KindE0ELNS_15FloatRoundStyleE2EdEENSB_ILi0ELi4EEELi1ELi1EEENS4_30GemmIdentityThreadblockSwizzleILi1EEELSK_1ELSL_2ELSM_0EEEEEvNT_6ParamsE,@"STO_CUDA_ENTRY STV_DEFAULT"
_ZN7cutlass6KernelINS_4gemm6kernel13TrmmUniversalINS1_11threadblock13MmaMultistageINS1_9GemmShapeILi128ELi64ELi16EEENS_9transform11threadblock44PredicatedTileAccessIteratorTriangularMatrixINS_11MatrixShapeILi128ELi16EEEdNS_6layout8RowMajorELi1ENS8_29PitchLinearWarpRakedThreadMapINS_16PitchLinearShapeILi16ELi128EEELi256ENSG_ILi16ELi2EEELi1EEELNS_8SideModeE1ELNS_8FillModeE0ELNS_8DiagTypeE3ENS_5ArrayIdLi1ELb1EEEEENS9_25RegularTileAccessIteratorISC_dNSD_40RowMajorTensorOpMultiplicand64bCrosswiseELi1ESJ_Li8EEELNS_4arch14CacheOperation4KindE0ENSA_INSB_ILi16ELi64EEEdSE_Li0ENS8_31PitchLinearWarpStripedThreadMapINSG_ILi64ELi16EEELi256ESI_Li1EEELSK_1ELSL_2ELSM_0ESO_EENSQ_ISW_dNSD_40RowMajorTensorOpMultiplicandCongruous64bELi0ESZ_Li8EEELSV_0EdSE_NS4_9MmaPolicyINS1_4warp11MmaTensorOpINS6_ILi32ELi32ELi16EEEdSR_dS11_dSE_NS14_17MmaTensorOpPolicyINST_3MmaINS6_ILi8ELi8ELi4EEELi32EdSE_dNSD_11ColumnMajorEdSE_NST_13OpMultiplyAddEEENSB_ILi1ELi1EEEEELi1ELb0EbEENSB_ILi0ELi0EEES1G_Li1EEELi3ELNS1_23SharedMemoryClearOptionE1EbEENS_8epilogue11threadblock8EpilogueIS7_S1F_Li1ENS1L_22PredicatedTileIteratorINS1L_26OutputTileOptimalThreadMapINS1L_15OutputTileShapeILi64ELi8ELi4ELi1ELi1EEENS1P_ILi1ELi4ELi1ELi1ELi4EEELi256ELi1ELi64EEEdLb0ENSD_9NoPermuteELb1EEENS1K_4warp24FragmentIteratorTensorOpIS16_S19_dNSN_IdLi2ELb1EEESE_EENS1V_20TileIteratorTensorOpIS16_S19_dSE_EENS1L_18SharedLoadIteratorINS1S_18CompactedThreadMapEdLi8EEENS1K_6thread17LinearCombinationIdLi1EddLNS24_9ScaleType4KindE0ELNS_15FloatRoundStyleE2EdEENSB_ILi0ELi4EEELi1ELi1EEENS4_30GemmIdentityThreadblockSwizzleILi1EEELSK_1ELSL_2ELSM_0EEEEEvNT_6ParamsE:
[----:B------:R-:W-:Y:S08]  /*0000*/  LDC R1, c[0x0][0x28] ;  /* 0x00000a00ff017b82 */ /* 0x000ff00000000800 */
[----:B------:R-:W1:Y:S01]  /*0010*/  S2UR UR5, SR_CTAID.X ;  /* 0x00000000000579c3 */ /* 0x000e620000002500 */
[----:B------:R-:W-:Y:S01]  /*0020*/  ULDC UR20, c[0x0][0x228] ;  /* 0x00008a0000147ab9 */ /* 0x000fe20000000800 */
[----:B------:R-:W-:Y:S01]  /*0030*/  UMOV UR4, 0xffffffff ;  /* 0xffffffff00047882 */ /* 0x000fe20000000000 */
[----:B------:R-:W-:Y:S01]  /*0040*/  ULDC UR16, c[0x0][0x21c] ;  /* 0x0000870000107ab9 */ /* 0x000fe20000000800 */
[----:B------:R-:W-:-:S04]  /*0050*/  USHF.L.U32 UR4, UR4, UR20, URZ ;  /* 0x0000001404047299 */ /* 0x000fc8000800063f */
[----:B------:R-:W2:Y:S01]  /*0060*/  S2UR UR6, SR_CTAID.Y ;  /* 0x00000000000679c3 */ /* 0x000ea20000002600 */
[----:B-1----:R-:W-:Y:S02]  /*0070*/  ULOP3.LUT UR4, UR5, UR4, URZ, 0x30, !UPT ;  /* 0x0000000405047292 */ /* 0x002fe4000f8e303f */
[----:B--2---:R-:W-:Y:S02]  /*0080*/  USHF.L.U32 UR6, UR6, UR20, URZ ;  /* 0x0000001406067299 */ /* 0x004fe4000800063f */
[----:B------:R-:W-:Y:S02]  /*0090*/  USHF.R.S32.HI UR20, URZ, UR20, UR5 ;  /* 0x000000143f147299 */ /* 0x000fe40008011405 */
[----:B------:R-:W-:-:S03]  /*00a0*/  UIADD3 UR19, UR6, UR4, URZ ;  /* 0x0000000406137290 */ /* 0x000fc6000fffe03f */
[----:B------:R-:W-:Y:S02]  /*00b0*/  ULDC UR4, c[0x0][0x220] ;  /* 0x0000880000047ab9 */ /* 0x000fe40000000800 */
[----:B------:R-:W-:-:S04]  /*00c0*/  UISETP.GE.AND UP0, UPT, UR19, UR4, UPT ;  /* 0x000000041300728c */ /* 0x000fc8000bf06270 */
[----:B------:R-:W-:-:S06]  /*00d0*/  UISETP.GE.OR UP0, UPT, UR20, UR16, UP0 ;  /* 0x000000101400728c */ /* 0x000fcc0008706670 */
[----:B------:R-:W-:-:S13]  /*00e0*/  PLOP3.LUT P0, PT, PT, PT, UP0, 0x80, 0x0 ;  /* 0x000000000000781c */ /* 0x000fda0003f0f008 */
[----:B------:R-:W-:Y:S05]  /*00f0*/  @P0 EXIT ;  /* 0x000000000000094d */ /* 0x000fea0003800000 */
[----:B------:R-:W-:Y:S01]  /*0100*/  ULDC UR15, c[0x0][0x2f0] ;  /* 0x0000bc00000f7ab9 */ /* 0x000fe20000000800 */
[----:B------:R-:W-:Y:S01]  /*0110*/  ULDC.64 UR6, c[0x0][0x300] ;  /* 0x0000c00000067ab9 */ /* 0x000fe20000000a00 */
[----:B------:R-:W-:Y:S01]  /*0120*/  UISETP.GE.U32.AND UP0, UPT, UR15, 0x2, UPT ;  /* 0x000000020f00788c */ /* 0x000fe2000bf06070 */
[----:B------:R-:W1:Y:S01]  /*0130*/  S2UR UR17, SR_CTAID.Z ;  /* 0x00000000001179c3 */ /* 0x000e620000002700 */
[----:B------:R-:W-:Y:S01]  /*0140*/  ULDC.64 UR4, c[0x0][0x308] ;  /* 0x0000c20000047ab9 */ /* 0x000fe20000000a00 */
[----:B------:R-:W-:Y:S01]  /*0150*/  IMAD.U32 R4, RZ, RZ, UR6 ;  /* 0x00000006ff047e24 */ /* 0x000fe2000f8e00ff */
[----:B------:R-:W-:Y:S01]  /*0160*/  MOV R6, UR4 ;  /* 0x0000000400067c02 */ /* 0x000fe20008000f00 */
[----:B------:R-:W-:Y:S01]  /*0170*/  IMAD.U32 R5, RZ, RZ, UR7 ;  /* 0x00000007ff057e24 */ /* 0x000fe2000f8e00ff */
[----:B------:R-:W-:Y:S01]  /*0180*/  PLOP3.LUT P0, PT, PT, PT, UP0, 0x80, 0x0 ;  /* 0x000000000000781c */ /* 0x000fe20003f0f008 */
[----:B------:R-:W-:Y:S01]  /*0190*/  ULDC.64 UR22, c[0x0][0x208] ;  /* 0x0000820000167ab9 */ /* 0x000fe20000000a00 */
[----:B------:R-:W-:-:S11]  /*01a0*/  MOV R7, UR5 ;  /* 0x0000000500077c02 */ /* 0x000fd60008000f00 */
[----:B------:R-:W-:Y:S05]  /*01b0*/  @!P0 BRA `(.L_x_0) ;  /* 0x0000000000988947 */ /* 0x000fea0003800000 */
[----:B------:R-:W-:Y:S01]  /*01c0*/  UISETP.NE.AND UP0, UPT, UR15, 0x2, UPT ;  /* 0x000000020f00788c */ /* 0x000fe2000bf05270 */
[----:B------:R-:W-:-:S05]  /*01d0*/  ULDC UR18, c[0x0][0x218] ;  /* 0x0000860000127ab9 */ /* 0x000fca0000000800 */
[----:B------:R-:W-:-:S13]  /*01e0*/  PLOP3.LUT P0, PT, PT, PT, UP0, 0x80, 0x0 ;  /* 0x000000000000781c */ /* 0x000fda0003f0f008 */
[----:B------:R-:W-:Y:S05]  /*01f0*/  @!P0 BRA `(.L_x_1) ;  /* 0x00000000003c8947 */ /* 0x000fea0003800000 */
[----:B------:R-:W-:Y:S01]  /*0200*/  UISETP.NE.AND UP0, UPT, UR15, 0x3, UPT ;  /* 0x000000030f00788c */ /* 0x000fe2000bf05270 */
[----:B------:R-:W-:-:S05]  /*0210*/  UMOV UR21, URZ ;  /* 0x0000003f00157c82 */ /* 0x000fca0008000000 */
[----:B------:R-:W-:-:S13]  /*0220*/  PLOP3.LUT P0, PT, PT, PT, UP0, 0x80, 0x0 ;  /* 0x000000000000781c */ /* 0x000fda0003f0f008 */
[----:B------:R-:W-:Y:S05]  /*0230*/  @P0 BRA `(.L_x_2) ;  /* 0x0000000000940947 */ /* 0x000fea0003800000 */
[----:B------:R-:W-:Y:S01]  /*0240*/  ULDC.64 UR6, c[0x0][0x300] ;  /* 0x0000c00000067ab9 */ /* 0x000fe20000000a00 */
[----:B------:R-:W-:Y:S01]  /*0250*/  ULDC.64 UR4, c[0x0][0x308] ;  /* 0x0000c20000047ab9 */ /* 0x000fe20000000a00 */
[----:B-1----:R-:W-:Y:S02]  /*0260*/  UIMAD.WIDE UR6, UR17, 0x8, UR6 ;  /* 0x00000008110678a5 */ /* 0x002fe4000f8e0206 */
[----:B------:R-:W-:-:S04]  /*0270*/  UIMAD.WIDE UR4, UR17, 0x8, UR4 ;  /* 0x00000008110478a5 */ /* 0x000fc8000f8e0204 */
[----:B------:R-:W-:Y:S02]  /*0280*/  IMAD.U32 R4, RZ, RZ, UR6 ;  /* 0x00000006ff047e24 */ /* 0x000fe4000f8e00ff */
[----:B------:R-:W-:Y:S01]  /*0290*/  IMAD.U32 R5, RZ, RZ, UR7 ;  /* 0x00000007ff057e24 */ /* 0x000fe2000f8e00ff */
[----:B------:R-:W-:Y:S02]  /*02a0*/  MOV R6, UR4 ;  /* 0x0000000400067c02 */ /* 0x000fe40008000f00 */
[----:B------:R-:W-:-:S03]  /*02b0*/  MOV R7, UR5 ;  /* 0x0000000500077c02 */ /* 0x000fc60008000f00 */
[----:B------:R-:W4:Y:S04]  /*02c0*/  LDG.E.64 R4, desc[UR22][R4.64] ;  /* 0x0000001604047981 */ /* 0x000f28000c1e1b00 */
[----:B------:R-:W4:Y:S01]  /*02d0*/  LDG.E.64 R6, desc[UR22][R6.64] ;  /* 0x0000001606067981 */ /* 0x000f22000c1e1b00 */
[----:B------:R-:W-:Y:S05]  /*02e0*/  BRA `(.L_x_2) ;  /* 0x0000000000687947 */ /* 0x000fea0003800000 */
.L_x_1:
[----:B------:R-:W2:Y:S01]  /*02f0*/  LDC.64 R8, c[0x0][0x318] ;  /* 0x0000c600ff087b82 */ /* 0x000ea20000000a00 */
[----:B-1----:R-:W-:Y:S01]  /*0300*/  USHF.R.S32.HI UR4, URZ, 0x1f, UR17 ;  /* 0x0000001f3f047899 */ /* 0x002fe20008011411 */
[----:B------:R-:W-:-:S06]  /*0310*/  UMOV UR21, URZ ;  /* 0x0000003f00157c82 */ /* 0x000fcc0008000000 */
[----:B------:R-:W1:Y:S08]  /*0320*/  LDC.64 R2, c[0x0][0x320] ;  /* 0x0000c800ff027b82 */ /* 0x000e700000000a00 */
[----:B------:R-:W3:Y:S08]  /*0330*/  LDC.64 R4, c[0x0][0x300] ;  /* 0x0000c000ff047b82 */ /* 0x000ef00000000a00 */
[----:B------:R-:W4:Y:S01]  /*0340*/  LDC.64 R6, c[0x0][0x308] ;  /* 0x0000c200ff067b82 */ /* 0x000f220000000a00 */
[----:B--2---:R-:W-:-:S02]  /*0350*/  IMAD R12, R8, UR4, RZ ;  /* 0x00000004080c7c24 */ /* 0x004fc4000f8e02ff */
[----:B------:R-:W-:-:S04]  /*0360*/  IMAD.WIDE.U32 R14, R8, UR17, RZ ;  /* 0x00000011080e7c25 */ /* 0x000fc8000f8e00ff */
[----:B------:R-:W-:Y:S02]  /*0370*/  IMAD R9, R9, UR17, R12 ;  /* 0x0000001109097c24 */ /* 0x000fe4000f8e020c */
[C---:B-1----:R-:W-:Y:S02]  /*0380*/  IMAD R0, R2.reuse, UR4, RZ ;  /* 0x0000000402007c24 */ /* 0x042fe4000f8e02ff */
[----:B------:R-:W-:Y:S01]  /*0390*/  IMAD.WIDE.U32 R10, R2, UR17, RZ ;  /* 0x00000011020a7c25 */ /* 0x000fe2000f8e00ff */
[----:B------:R-:W-:-:S03]  /*03a0*/  IADD3 R9, R15, R9, RZ ;  /* 0x000000090f097210 */ /* 0x000fc60007ffe0ff */
[----:B------:R-:W-:Y:S01]  /*03b0*/  IMAD R3, R3, UR17, R0 ;  /* 0x0000001103037c24 */ /* 0x000fe2000f8e0200 */
[----:B---3--:R-:W-:-:S04]  /*03c0*/  LEA R4, P1, R14, R4, 0x3 ;  /* 0x000000040e047211 */ /* 0x008fc800078218ff */
[----:B------:R-:W-:Y:S02]  /*03d0*/  IADD3 R3, R11, R3, RZ ;  /* 0x000000030b037210 */ /* 0x000fe40007ffe0ff */
[----:B------:R-:W-:Y:S02]  /*03e0*/  LEA.HI.X R5, R14, R5, R9, 0x3, P1 ;  /* 0x000000050e057211 */ /* 0x000fe400008f1c09 */
[----:B----4-:R-:W-:-:S04]  /*03f0*/  LEA R6, P0, R10, R6, 0x3 ;  /* 0x000000060a067211 */ /* 0x010fc800078018ff */
[----:B------:R-:W-:Y:S01]  /*0400*/  LEA.HI.X R7, R10, R7, R3, 0x3, P0 ;  /* 0x000000070a077211 */ /* 0x000fe200000f1c03 */
[----:B------:R-:W-:Y:S08]  /*0410*/  BRA `(.L_x_2) ;  /* 0x00000000001c7947 */ /* 0x000ff00003800000 */
.L_x_0:
[----:B-1----:R-:W-:Y:S01]  /*0420*/  UIADD3 UR5, UR17, 0x1, URZ ;  /* 0x0000000111057890 */ /* 0x002fe2000fffe03f */
[----:B------:R-:W-:Y:S01]  /*0430*/  ULDC UR4, c[0x0][0x224] ;  /* 0x0000890000047ab9 */ /* 0x000fe20000000800 */
[----:B------:R-:W-:Y:S02]  /*0440*/  ULDC UR21, c[0x0][0x2f8] ;  /* 0x0000be0000157ab9 */ /* 0x000fe40000000800 */
[----:B------:R-:W-:Y:S02]  /*0450*/  UISETP.GE.AND UP0, UPT, UR5, UR4, UPT ;  /* 0x000000040500728c */ /* 0x000fe4000bf06270 */
[----:B------:R-:W-:Y:S02]  /*0460*/  UIMAD UR18, UR5, UR21, URZ ;  /* 0x00000015051272a4 */ /* 0x000fe4000f8e023f */
[----:B------:R-:W-:-:S07]  /*0470*/  UIMAD UR21, UR17, UR21, URZ ;  /* 0x00000015111572a4 */ /* 0x000fce000f8e023f */
[----:B------:R-:W-:-:S05]  /*0480*/  @UP0 ULDC UR18, c[0x0][0x218] ;  /* 0x0000860000120ab9 */ /* 0x000fca0000000800 */
.L_x_2:
[----:B------:R-:W2:Y:S01]  /*0490*/  S2R R2, SR_TID.X ;  /* 0x0000000000027919 */ /* 0x000ea20000002100 */
[----:B------:R-:W-:Y:S01]  /*04a0*/  IMAD.U32 R8, RZ, RZ, UR20 ;  /* 0x00000014ff087e24 */ /* 0x000fe2000f8e00ff */
[----:B------:R-:W-:Y:S01]  /*04b0*/  ULDC.64 UR6, c[0x0][0x210] ;  /* 0x0000840000067ab9 */ /* 0x000fe20000000a00 */
[----:B------:R-:W-:Y:S01]  /*04c0*/  IMAD.U32 R29, RZ, RZ, UR19 ;  /* 0x00000013ff1d7e24 */ /* 0x000fe2000f8e00ff */
[----:B------:R-:W-:Y:S01]  /*04d0*/  ULDC.U8 UR14, c[0x0][0x260] ;  /* 0x00009800000e7ab9 */ /* 0x000fe20000000000 */
[----:B------:R-:W-:Y:S01]  /*04e0*/  ULDC UR4, c[0x0][0x264] ;  /* 0x0000990000047ab9 */ /* 0x000fe20000000800 */
[----:B------:R-:W-:Y:S01]  /*04f0*/  ULDC.64 UR8, c[0x0][0x270] ;  /* 0x00009c0000087ab9 */ /* 0x000fe20000000a00 */
[----:B------:R-:W-:Y:S01]  /*0500*/  ULDC.64 UR12, c[0x0][0x240] ;  /* 0x00009000000c7ab9 */ /* 0x000fe20000000a00 */
[----:B------:R-:W-:Y:S02]  /*0510*/  CS2R R54, SRZ ;  /* 0x0000000000367805 */ /* 0x000fe4000001ff00 */
[----:B------:R-:W-:-:S02]  /*0520*/  CS2R R52, SRZ ;  /* 0x0000000000347805 */ /* 0x000fc4000001ff00 */
[----:B------:R-:W-:Y:S02]  /*0530*/  CS2R R50, SRZ ;  /* 0x0000000000327805 */ /* 0x000fe4000001ff00 */
[----:B------:R-:W-:Y:S02]  /*0540*/  CS2R R48, SRZ ;  /* 0x0000000000307805 */ /* 0x000fe4000001ff00 */
[----:B------:R-:W-:Y:S02]  /*0550*/  CS2R R58, SRZ ;  /* 0x00000000003a7805 */ /* 0x000fe4000001ff00 */
[----:B------:R-:W-:Y:S02]  /*0560*/  CS2R R56, SRZ ;  /* 0x0000000000387805 */ /* 0x000fe4000001ff00 */
        /* <DEDUP_REMOVED lines=11> */
[----:B--2---:R-:W-:-:S04]  /*0620*/  SHF.R.S32.HI R107, RZ, 0x1f, R2 ;  /* 0x0000001fff6b7819 */ /* 0x004fc80000011402 */
[----:B------:R-:W-:-:S04]  /*0630*/  LEA.HI R107, R107, R2, RZ, 0x5 ;  /* 0x000000026b6b7211 */ /* 0x000fc800078f28ff */
[----:B------:R-:W-:Y:S02]  /*0640*/  LOP3.LUT R3, R107, 0xffffffe0, RZ, 0xc0, !PT ;  /* 0xffffffe06b037812 */ /* 0x000fe400078ec0ff */
[----:B------:R-:W-:-:S03]  /*0650*/  SHF.R.S32.HI R107, RZ, 0x5, R107 ;  /* 0x00000005ff6b7819 */ /* 0x000fc6000001146b */
[----:B------:R-:W-:-:S05]  /*0660*/  IMAD.IADD R3, R2, 0x1, -R3 ;  /* 0x0000000102037824 */ /* 0x000fca00078e0a03 */
[----:B------:R-:W-:-:S04]  /*0670*/  SHF.R.S32.HI R16, RZ, 0x1f, R3 ;  /* 0x0000001fff107819 */ /* 0x000fc80000011403 */
[----:B------:R-:W-:-:S04]  /*0680*/  LEA.HI R16, R16, R3, RZ, 0x4 ;  /* 0x0000000310107211 */ /* 0x000fc800078f20ff */
[----:B------:R-:W-:Y:S02]  /*0690*/  SHF.R.S32.HI R0, RZ, 0x4, R16 ;  /* 0x00000004ff007819 */ /* 0x000fe40000011410 */
[----:B------:R-:W-:-:S03]  /*06a0*/  LOP3.LUT R16, R16, 0xfffffff0, RZ, 0xc0, !PT ;  /* 0xfffffff010107812 */ /* 0x000fc600078ec0ff */
[----:B------:R-:W-:Y:S02]  /*06b0*/  IMAD R25, R107, 0x10, R0 ;  /* 0x000000106b197824 */ /* 0x000fe400078e0200 */
[----:B------:R-:W-:Y:S02]  /*06c0*/  IMAD.IADD R16, R3, 0x1, -R16 ;  /* 0x0000000103107824 */ /* 0x000fe400078e0a10 */
[--C-:B------:R-:W-:Y:S01]  /*06d0*/  IMAD R27, R8, 0x80, R25.reuse ;  /* 0x00000080081b7824 */ /* 0x100fe200078e0219 */
[--C-:B------:R-:W-:Y:S01]  /*06e0*/  SHF.R.S32.HI R30, RZ, 0x1f, R25.reuse ;  /* 0x0000001fff1e7819 */ /* 0x100fe20000011419 */
[----:B------:R-:W-:Y:S02]  /*06f0*/  VIADD R84, R16, UR21 ;  /* 0x0000001510547c36 */ /* 0x000fe40008000000 */
[C---:B------:R-:W-:Y:S01]  /*0700*/  VIADD R13, R27.reuse, 0x2 ;  /* 0x000000021b0d7836 */ /* 0x040fe20000000000 */
[C---:B------:R-:W-:Y:S01]  /*0710*/  ISETP.GE.AND P0, PT, R27.reuse, UR6, PT ;  /* 0x000000061b007c0c */ /* 0x040fe2000bf06270 */
[C---:B------:R-:W-:Y:S01]  /*0720*/  VIADD R12, R27.reuse, 0x4 ;  /* 0x000000041b0c7836 */ /* 0x040fe20000000000 */
[----:B------:R-:W-:Y:S01]  /*0730*/  SHF.R.S32.HI R85, RZ, 0x1f, R84 ;  /* 0x0000001fff557819 */ /* 0x000fe20000011454 */
[----:B------:R-:W-:Y:S01]  /*0740*/  VIADD R3, R27, 0x6 ;  /* 0x000000061b037836 */ /* 0x000fe20000000000 */
[----:B------:R-:W-:Y:S01]  /*0750*/  BAR.SYNC.DEFER_BLOCKING 0x0 ;  /* 0x0000000000007b1d */ /* 0x000fe20000010000 */
[----:B------:R-:W-:Y:S01]  /*0760*/  ISETP.GE.AND P1, PT, R13, UR6, PT ;  /* 0x000000060d007c0c */ /* 0x000fe2000bf26270 */
[----:B------:R-:W-:Y:S01]  /*0770*/  IMAD R28, R29, 0x40, R16 ;  /* 0x000000401d1c7824 */ /* 0x000fe200078e0210 */
[----:B------:R-:W-:Y:S01]  /*0780*/  ISETP.GE.AND P2, PT, R12, UR6, PT ;  /* 0x000000060c007c0c */ /* 0x000fe2000bf46270 */
[----:B------:R-:W-:Y:S01]  /*0790*/  IMAD R15, R107, -0xe, R25 ;  /* 0xfffffff26b0f7824 */ /* 0x000fe200078e0219 */
[----:B------:R-:W-:Y:S01]  /*07a0*/  P2R R116, PR, RZ, 0x1 ;  /* 0x00000001ff747803 */ /* 0x000fe20000000000 */
[----:B------:R-:W-:Y:S01]  /*07b0*/  VIADD R104, R28, UR4 ;  /* 0x000000041c687c36 */ /* 0x000fe20008000000 */
[----:B------:R-:W-:Y:S01]  /*07c0*/  ISETP.GE.AND P3, PT, R3, UR6, PT ;  /* 0x0000000603007c0c */ /* 0x000fe2000bf66270 */
[----:B------:R-:W-:Y:S01]  /*07d0*/  VIADD R18, R15, UR21 ;  /* 0x000000150f127c36 */ /* 0x000fe20008000000 */
[----:B------:R-:W-:-:S02]  /*07e0*/  ISETP.LT.AND P0, PT, R84, UR18, !P0 ;  /* 0x0000001254007c0c */ /* 0x000fc4000c701270 */
[----:B------:R-:W-:Y:S02]  /*07f0*/  P2R R115, PR, RZ, 0x2 ;  /* 0x00000002ff737803 */ /* 0x000fe40000000000 */
[----:B------:R-:W-:Y:S02]  /*0800*/  P2R R114, PR, RZ, 0x4 ;  /* 0x00000004ff727803 */ /* 0x000fe40000000000 */
[----:B------:R-:W-:Y:S02]  /*0810*/  P2R R113, PR, RZ, 0x8 ;  /* 0x00000008ff717803 */ /* 0x000fe40000000000 */
[C---:B------:R-:W-:Y:S02]  /*0820*/  ISETP.LT.AND P1, PT, R84.reuse, UR18, !P1 ;  /* 0x0000001254007c0c */ /* 0x040fe4000cf21270 */
[----:B------:R-:W-:Y:S02]  /*0830*/  ISETP.LT.AND P2, PT, R84, UR18, !P2 ;  /* 0x0000001254007c0c */ /* 0x000fe4000d741270 */
[----:B------:R-:W-:-:S02]  /*0840*/  SEL R17, RZ, 0x1, !P0 ;  /* 0x00000001ff117807 */ /* 0x000fc40004000000 */
[----:B------:R-:W-:Y:S02]  /*0850*/  ISETP.LT.AND P3, PT, R84, UR18, !P3 ;  /* 0x0000001254007c0c */ /* 0x000fe4000df61270 */
[----:B------:R-:W-:Y:S02]  /*0860*/  ISETP.GE.AND P4, PT, R28, UR7, PT ;  /* 0x000000071c007c0c */ /* 0x000fe4000bf86270 */
[----:B------:R-:W-:Y:S02]  /*0870*/  P2R R17, PR, R17, 0xf ;  /* 0x0000000f11117803 */ /* 0x000fe40000000000 */
[----:B------:R-:W-:Y:S02]  /*0880*/  ISETP.NE.AND P3, PT, RZ, UR14, PT ;  /* 0x0000000eff007c0c */ /* 0x000fe4000bf65270 */
[----:B------:R-:W-:Y:S02]  /*0890*/  ISETP.LT.AND P1, PT, R18, UR18, !P4 ;  /* 0x0000001212007c0c */ /* 0x000fe4000e721270 */
[----:B------:R-:W-:Y:S01]  /*08a0*/  P2R R8, PR, RZ, 0x8 ;  /* 0x00000008ff087803 */ /* 0x000fe20000000000 */
[----:B------:R-:W-:Y:S01]  /*08b0*/  VIADD R8, R28, 0x10 ;  /* 0x000000101c087836 */ /* 0x000fe20000000000 */
[----:B------:R-:W-:-:S02]  /*08c0*/  ISETP.LE.OR P0, PT, R18, R104, !P3 ;  /* 0x000000681200720c */ /* 0x000fc40005f03670 */
[----:B------:R-:W-:Y:S01]  /*08d0*/  P2R R108, PR, RZ, 0x10 ;  /* 0x00000010ff6c7803 */ /* 0x000fe20000000000 */
[C---:B------:R-:W-:Y:S01]  /*08e0*/  VIADD R103, R8.reuse, UR4 ;  /* 0x0000000408677c36 */ /* 0x040fe20008000000 */
[----:B------:R-:W-:Y:S02]  /*08f0*/  PLOP3.LUT P1, PT, P1, P0, PT, 0x80, 0x0 ;  /* 0x000000000000781c */ /* 0x000fe40000f21070 */
[----:B------:R-:W-:Y:S01]  /*0900*/  ISETP.GE.AND P6, PT, R8, UR7, PT ;  /* 0x0000000708007c0c */ /* 0x000fe2000bfc6270 */
[----:B------:R-:W-:Y:S01]  /*0910*/  VIADD R8, R28, 0x20 ;  /* 0x000000201c087836 */ /* 0x000fe20000000000 */
[----:B------:R-:W-:Y:S02]  /*0920*/  ISETP.GT.AND P0, PT, R104, R18, PT ;  /* 0x000000126800720c */ /* 0x000fe40003f04270 */
[----:B------:R-:W-:Y:S01]  /*0930*/  P2R R14, PR, RZ, 0x2 ;  /* 0x00000002ff0e7803 */ /* 0x000fe20000000000 */
[----:B------:R-:W-:Y:S01]  /*0940*/  VIADD R102, R8, UR4 ;  /* 0x0000000408667c36 */ /* 0x000fe20008000000 */
[----:B------:R-:W-:-:S02]  /*0950*/  SEL R11, RZ, 0x1, P0 ;  /* 0x00000001ff0b7807 */ /* 0x000fc40000000000 */
[C---:B------:R-:W-:Y:S02]  /*0960*/  ISETP.LT.AND P0, PT, R18.reuse, UR18, !P6 ;  /* 0x0000001212007c0c */ /* 0x040fe4000f701270 */
[----:B------:R-:W-:Y:S02]  /*0970*/  ISETP.LE.OR P1, PT, R18, R103, !P3 ;  /* 0x000000671200720c */ /* 0x000fe40005f23670 */
[----:B------:R-:W-:Y:S01]  /*0980*/  ISETP.GE.AND P5, PT, R8, UR7, PT ;  /* 0x0000000708007c0c */ /* 0x000fe2000bfa6270 */
[----:B------:R-:W-:Y:S01]  /*0990*/  VIADD R8, R28, 0x30 ;  /* 0x000000301c087836 */ /* 0x000fe20000000000 */
[----:B------:R-:W-:Y:S02]  /*09a0*/  PLOP3.LUT P1, PT, P0, P1, PT, 0x80, 0x0 ;  /* 0x000000000000781c */ /* 0x000fe40000723070 */
[----:B------:R-:W-:Y:S01]  /*09b0*/  ISETP.LT.AND P0, PT, R18, UR18, !P5 ;  /* 0x0000001212007c0c */ /* 0x000fe2000ef01270 */
[----:B------:R-:W-:Y:S01]  /*09c0*/  VIADD R101, R8, UR4 ;  /* 0x0000000408657c36 */ /* 0x000fe20008000000 */
[----:B------:R-:W-:Y:S01]  /*09d0*/  ISETP.LE.OR P2, PT, R18, R102, !P3 ;  /* 0x000000661200720c */ /* 0x000fe20005f43670 */
[----:B------:R-:W-:Y:S01]  /*09e0*/  ULDC.64 UR4, c[0x0][0x258] ;  /* 0x0000960000047ab9 */ /* 0x000fe20000000a00 */
[----:B------:R-:W-:-:S02]  /*09f0*/  ISETP.GE.AND P4, PT, R8, UR7, PT ;  /* 0x0000000708007c0c */ /* 0x000fc4000bf86270 */
[----:B------:R-:W-:Y:S02]  /*0a00*/  PLOP3.LUT P2, PT, P0, P2, PT, 0x80, 0x0 ;  /* 0x000000000000781c */ /* 0x000fe40000745070 */
[C---:B------:R-:W-:Y:S02]  /*0a10*/  ISETP.LT.AND P0, PT, R18.reuse, UR18, !P4 ;  /* 0x0000001212007c0c */ /* 0x040fe4000e701270 */
[----:B------:R-:W-:Y:S02]  /*0a20*/  ISETP.LE.OR P3, PT, R18, R101, !P3 ;  /* 0x000000651200720c */ /* 0x000fe40005f63670 */
[----:B------:R-:W-:Y:S02]  /*0a30*/  LOP3.LUT R11, R11, UR14, RZ, 0xfc, !PT ;  /* 0x0000000e0b0b7c12 */ /* 0x000fe4000f8efcff */
[----:B------:R-:W-:Y:S02]  /*0a40*/  PLOP3.LUT P3, PT, P0, P3, PT, 0x80, 0x0 ;  /* 0x000000000000781c */ /* 0x000fe40000767070 */
[----:B------:R-:W-:-:S02]  /*0a50*/  ISETP.GT.AND P0, PT, R103, R18, PT ;  /* 0x000000126700720c */ /* 0x000fc40003f04270 */
[----:B------:R-:W-:Y:S02]  /*0a60*/  PRMT R11, R11, 0x9910, RZ ;  /* 0x000099100b0b7816 */ /* 0x000fe400000000ff */
[----:B------:R-:W-:Y:S02]  /*0a70*/  SEL R10, RZ, 0x1, P0 ;  /* 0x00000001ff0a7807 */ /* 0x000fe40000000000 */
[-C--:B------:R-:W-:Y:S02]  /*0a80*/  ISETP.GT.AND P0, PT, R102, R18.reuse, PT ;  /* 0x000000126600720c */ /* 0x080fe40003f04270 */
[----:B------:R-:W-:Y:S02]  /*0a90*/  LOP3.LUT R10, R10, UR14, RZ, 0xfc, !PT ;  /* 0x0000000e0a0a7c12 */ /* 0x000fe4000f8efcff */
[----:B------:R-:W-:Y:S02]  /*0aa0*/  SEL R9, RZ, 0x1, P0 ;  /* 0x00000001ff097807 */ /* 0x000fe40000000000 */
[----:B------:R-:W-:-:S02]  /*0ab0*/  ISETP.GT.AND P0, PT, R101, R18, PT ;  /* 0x000000126500720c */ /* 0x000fc40003f04270 */
[----:B------:R-:W-:Y:S02]  /*0ac0*/  LOP3.LUT R9, R9, UR14, RZ, 0xfc, !PT ;  /* 0x0000000e09097c12 */ /* 0x000fe4000f8efcff */
[----:B------:R-:W-:Y:S02]  /*0ad0*/  SEL R8, RZ, 0x1, P0 ;  /* 0x00000001ff087807 */ /* 0x000fe40000000000 */
[----:B------:R-:W-:Y:S02]  /*0ae0*/  ISETP.NE.AND P0, PT, R14, RZ, PT ;  /* 0x000000ff0e00720c */ /* 0x000fe40003f05270 */
[----:B------:R-:W-:Y:S02]  /*0af0*/  LOP3.LUT R8, R8, UR14, RZ, 0xfc, !PT ;  /* 0x0000000e08087c12 */ /* 0x000fe4000f8efcff */
[----:B------:R-:W-:Y:S02]  /*0b00*/  PRMT R10, R10, 0x9910, RZ ;  /* 0x000099100a0a7816 */ /* 0x000fe400000000ff */
[----:B------:R-:W-:-:S02]  /*0b10*/  PRMT R9, R9, 0x9910, RZ ;  /* 0x0000991009097816 */ /* 0x000fc400000000ff */
[----:B------:R-:W-:Y:S02]  /*0b20*/  PRMT R8, R8, 0x9910, RZ ;  /* 0x0000991008087816 */ /* 0x000fe400000000ff */
[----:B------:R-:W-:Y:S01]  /*0b30*/  ISETP.NE.AND P0, PT, R11, RZ, P0 ;  /* 0x000000ff0b00720c */ /* 0x000fe20000705270 */
[----:B------:R-:W-:Y:S01]  /*0b40*/  VIADD R11, R84, 0x10 ;  /* 0x00000010540b7836 */ /* 0x000fe20000000000 */
[----:B------:R-:W-:Y:S02]  /*0b50*/  ISETP.NE.AND P1, PT, R10, RZ, P1 ;  /* 0x000000ff0a00720c */ /* 0x000fe40000f25270 */
[----:B------:R-:W-:Y:S02]  /*0b60*/  ISETP.NE.AND P2, PT, R9, RZ, P2 ;  /* 0x000000ff0900720c */ /* 0x000fe40001745270 */
[----:B------:R-:W-:Y:S01]  /*0b70*/  ISETP.NE.AND P3, PT, R8, RZ, P3 ;  /* 0x000000ff0800720c */ /* 0x000fe20001f65270 */
[----:B------:R-:W-:Y:S01]  /*0b80*/  VIADD R8, R18, 0x10 ;  /* 0x0000001012087836 */ /* 0x000fe20000000000 */
[----:B------:R-:W-:-:S02]  /*0b90*/  SEL R14, RZ, 0x1, !P0 ;  /* 0x00000001ff0e7807 */ /* 0x000fc40004000000 */
[--C-:B------:R-:W-:Y:S02]  /*0ba0*/  SHF.R.S32.HI R29, RZ, 0x1f, R28.reuse ;  /* 0x0000001fff1d7819 */ /* 0x100fe4000001141c */
[----:B------:R-:W-:Y:S02]  /*0bb0*/  P2R R14, PR, R14, 0xf ;  /* 0x0000000f0e0e7803 */ /* 0x000fe40000000000 */
[----:B------:R-:W-:Y:S01]  /*0bc0*/  ISETP.GE.AND P3, PT, R27, UR6, PT ;  /* 0x000000061b007c0c */ /* 0x000fe2000bf66270 */
[----:B------:R-:W-:Y:S01]  /*0bd0*/  IMAD.WIDE.U32 R28, R18, UR4, R28 ;  /* 0x00000004121c7c25 */ /* 0x000fe2000f8e001c */
[----:B------:R-:W-:Y:S02]  /*0be0*/  ISETP.GE.AND P1, PT, R13, UR6, PT ;  /* 0x000000060d007c0c */ /* 0x000fe4000bf26270 */
[----:B------:R-:W-:Y:S02]  /*0bf0*/  ISETP.LT.AND P0, PT, R11, UR18, !P3 ;  /* 0x000000120b007c0c */ /* 0x000fe4000df01270 */
[----:B------:R-:W-:-:S02]  /*0c00*/  ISETP.GE.AND P2, PT, R12, UR6, PT ;  /* 0x000000060c007c0c */ /* 0x000fc4000bf46270 */
[----:B------:R-:W-:Y:S02]  /*0c10*/  ISETP.GE.AND P3, PT, R3, UR6, PT ;  /* 0x0000000603007c0c */ /* 0x000fe4000bf66270 */
[----:B------:R-:W-:Y:S02]  /*0c20*/  SEL R10, RZ, 0x1, !P0 ;  /* 0x00000001ff0a7807 */ /* 0x000fe40004000000 */
[C---:B------:R-:W-:Y:S02]  /*0c30*/  ISETP.LT.AND P1, PT, R11.reuse, UR18, !P1 ;  /* 0x000000120b007c0c */ /* 0x040fe4000cf21270 */
[C---:B------:R-:W-:Y:S02]  /*0c40*/  ISETP.LT.AND P2, PT, R11.reuse, UR18, !P2 ;  /* 0x000000120b007c0c */ /* 0x040fe4000d741270 */
[----:B------:R-:W-:Y:S02]  /*0c50*/  ISETP.LT.AND P3, PT, R11, UR18, !P3 ;  /* 0x000000120b007c0c */ /* 0x000fe4000df61270 */
[----:B------:R-:W-:-:S02]  /*0c60*/  LEA.HI R30, R30, R25, RZ, 0x4 ;  /* 0x000000191e1e7211 */ /* 0x000fc400078f20ff */
[----:B------:R-:W-:Y:S02]  /*0c70*/  P2R R10, PR, R10, 0xf ;  /* 0x0000000f0a0a7803 */ /* 0x000fe40000000000 */
[----:B------:R-:W-:Y:S02]  /*0c80*/  ISETP.NE.AND P2, PT, R108, RZ, PT ;  /* 0x000000ff6c00720c */ /* 0x000fe40003f45270 */
[----:B------:R-:W-:Y:S02]  /*0c90*/  ISETP.NE.AND P3, PT, RZ, UR14, PT ;  /* 0x0000000eff007c0c */ /* 0x000fe4000bf65270 */
[C---:B------:R-:W-:Y:S02]  /*0ca0*/  ISETP.LT.AND P1, PT, R8.reuse, UR18, !P2 ;  /* 0x0000001208007c0c */ /* 0x040fe4000d721270 */
[----:B------:R-:W-:Y:S02]  /*0cb0*/  ISETP.LE.OR P0, PT, R8, R104, !P3 ;  /* 0x000000680800720c */ /* 0x000fe40005f03670 */
[----:B------:R-:W-:-:S02]  /*0cc0*/  LOP3.LUT R30, R30, 0xfffffff0, RZ, 0xc0, !PT ;  /* 0xfffffff01e1e7812 */ /* 0x000fc400078ec0ff */
[----:B------:R-:W-:Y:S02]  /*0cd0*/  PLOP3.LUT P2, PT, P1, P0, PT, 0x80, 0x0 ;  /* 0x000000000000781c */ /* 0x000fe40000f41070 */
[C---:B------:R-:W-:Y:S02]  /*0ce0*/  ISETP.LT.AND P0, PT, R8.reuse, UR18, !P6 ;  /* 0x0000001208007c0c */ /* 0x040fe4000f701270 */
[C---:B------:R-:W-:Y:S02]  /*0cf0*/  ISETP.LE.OR P1, PT, R8.reuse, R103, !P3 ;  /* 0x000000670800720c */ /* 0x040fe40005f23670 */
[----:B------:R-:W-:Y:S02]  /*0d00*/  P2R R21, PR, RZ, 0x4 ;  /* 0x00000004ff157803 */ /* 0x000fe40000000000 */
[----:B------:R-:W-:Y:S02]  /*0d10*/  PLOP3.LUT P1, PT, P0, P1, PT, 0x80, 0x0 ;  /* 0x000000000000781c */ /* 0x000fe40000723070 */
[----:B------:R-:W-:-:S02]  /*0d20*/  ISETP.LT.AND P0, PT, R8, UR18, !P5 ;  /* 0x0000001208007c0c */ /* 0x000fc4000ef01270 */
[C---:B------:R-:W-:Y:S02]  /*0d30*/  ISETP.LE.OR P2, PT, R8.reuse, R102, !P3 ;  /* 0x000000660800720c */ /* 0x040fe40005f43670 */
[C---:B------:R-:W-:Y:S02]  /*0d40*/  ISETP.LE.OR P3, PT, R8.reuse, R101, !P3 ;  /* 0x000000650800720c */ /* 0x040fe40005f63670 */
[----:B------:R-:W-:Y:S02]  /*0d50*/  PLOP3.LUT P2, PT, P0, P2, PT, 0x80, 0x0 ;  /* 0x000000000000781c */ /* 0x000fe40000745070 */
[----:B------:R-:W-:-:S04]  /*0d60*/  ISETP.LT.AND P0, PT, R8, UR18, !P4 ;  /* 0x0000001208007c0c */ /* 0x000fc8000e701270 */
[----:B------:R-:W-:Y:S02]  /*0d70*/  PLOP3.LUT P3, PT, P0, P3, PT, 0x80, 0x0 ;  /* 0x000000000000781c */ /* 0x000fe40000767070 */
[----:B------:R-:W-:-:S04]  /*0d80*/  ISETP.GT.AND P0, PT, R104, R8, PT ;  /* 0x000000086800720c */ /* 0x000fc80003f04270 */
[----:B------:R-:W-:Y:S02]  /*0d90*/  SEL R20, RZ, 0x1, P0 ;  /* 0x00000001ff147807 */ /* 0x000fe40000000000 */
[-C--:B------:R-:W-:Y:S02]  /*0da0*/  ISETP.GT.AND P0, PT, R103, R8.reuse, PT ;  /* 0x000000086700720c */ /* 0x080fe40003f04270 */
[----:B------:R-:W-:Y:S02]  /*0db0*/  LOP3.LUT R20, R20, UR14, RZ, 0xfc, !PT ;  /* 0x0000000e14147c12 */ /* 0x000fe4000f8efcff */
[----:B------:R-:W-:Y:S02]  /*0dc0*/  SEL R19, RZ, 0x1, P0 ;  /* 0x00000001ff137807 */ /* 0x000fe40000000000 */
[----:B------:R-:W-:Y:S02]  /*0dd0*/  ISETP.GT.AND P0, PT, R102, R8, PT ;  /* 0x000000086600720c */ /* 0x000fe40003f04270 */
[----:B------:R-:W-:-:S02]  /*0de0*/  LOP3.LUT R19, R19, UR14, RZ, 0xfc, !PT ;  /* 0x0000000e13137c12 */ /* 0x000fc4000f8efcff */
[----:B------:R-:W-:Y:S02]  /*0df0*/  SEL R9, RZ, 0x1, P0 ;  /* 0x00000001ff097807 */ /* 0x000fe40000000000 */
[----:B------:R-:W-:Y:S02]  /*0e00*/  ISETP.GT.AND P0, PT, R101, R8, PT ;  /* 0x000000086500720c */ /* 0x000fe40003f04270 */
[----:B------:R-:W-:Y:S02]  /*0e10*/  LOP3.LUT R9, R9, UR14, RZ, 0xfc, !PT ;  /* 0x0000000e09097c12 */ /* 0x000fe4000f8efcff */
[----:B------:R-:W-:Y:S02]  /*0e20*/  SEL R8, RZ, 0x1, P0 ;  /* 0x00000001ff087807 */ /* 0x000fe40000000000 */
[----:B------:R-:W-:Y:S02]  /*0e30*/  ISETP.NE.AND P0, PT, R21, RZ, PT ;  /* 0x000000ff1500720c */ /* 0x000fe40003f05270 */
[----:B------:R-:W-:-:S02]  /*0e40*/  LOP3.LUT R8, R8, UR14, RZ, 0xfc, !PT ;  /* 0x0000000e08087c12 */ /* 0x000fc4000f8efcff */
[----:B------:R-:W-:Y:S02]  /*0e50*/  PRMT R20, R20, 0x9910, RZ ;  /* 0x0000991014147816 */ /* 0x000fe400000000ff */
[----:B------:R-:W-:Y:S02]  /*0e60*/  PRMT R9, R9, 0x9910, RZ ;  /* 0x0000991009097816 */ /* 0x000fe400000000ff */
[----:B------:R-:W-:Y:S02]  /*0e70*/  PRMT R19, R19, 0x9910, RZ ;  /* 0x0000991013137816 */ /* 0x000fe400000000ff */
[----:B------:R-:W-:Y:S02]  /*0e80*/  PRMT R8, R8, 0x9910, RZ ;  /* 0x0000991008087816 */ /* 0x000fe400000000ff */
[----:B------:R-:W-:Y:S02]  /*0e90*/  ISETP.NE.AND P0, PT, R20, RZ, P0 ;  /* 0x000000ff1400720c */ /* 0x000fe40000705270 */
[----:B------:R-:W-:-:S02]  /*0ea0*/  ISETP.NE.AND P2, PT, R9, RZ, P2 ;  /* 0x000000ff0900720c */ /* 0x000fc40001745270 */
[----:B------:R-:W-:Y:S01]  /*0eb0*/  ISETP.NE.AND P1, PT, R19, RZ, P1 ;  /* 0x000000ff1300720c */ /* 0x000fe20000f25270 */
[----:B------:R-:W-:Y:S01]  /*0ec0*/  VIADD R19, R18, 0x20 ;  /* 0x0000002012137836 */ /* 0x000fe20000000000 */
[----:B------:R-:W-:Y:S01]  /*0ed0*/  ISETP.NE.AND P3, PT, R8, RZ, P3 ;  /* 0x000000ff0800720c */ /* 0x000fe20001f65270 */
[----:B------:R-:W-:Y:S01]  /*0ee0*/  VIADD R8, R84, 0x20 ;  /* 0x0000002054087836 */ /* 0x000fe20000000000 */
[----:B------:R-:W-:-:S04]  /*0ef0*/  SEL R9, RZ, 0x1, !P0 ;  /* 0x00000001ff097807 */ /* 0x000fc80004000000 */
[----:B------:R-:W-:Y:S02]  /*0f00*/  P2R R9, PR, R9, 0xf ;  /* 0x0000000f09097803 */ /* 0x000fe40000000000 */
[----:B------:R-:W-:Y:S02]  /*0f10*/  ISETP.GE.AND P3, PT, R27, UR6, PT ;  /* 0x000000061b007c0c */ /* 0x000fe4000bf66270 */
[----:B------:R-:W-:Y:S02]  /*0f20*/  ISETP.GE.AND P1, PT, R13, UR6, PT ;  /* 0x000000060d007c0c */ /* 0x000fe4000bf26270 */
[----:B------:R-:W-:Y:S02]  /*0f30*/  ISETP.LT.AND P0, PT, R8, UR18, !P3 ;  /* 0x0000001208007c0c */ /* 0x000fe4000df01270 */
[----:B------:R-:W-:Y:S02]  /*0f40*/  ISETP.GE.AND P2, PT, R12, UR6, PT ;  /* 0x000000060c007c0c */ /* 0x000fe4000bf46270 */
[----:B------:R-:W-:-:S02]  /*0f50*/  ISETP.GE.AND P3, PT, R3, UR6, PT ;  /* 0x0000000603007c0c */ /* 0x000fc4000bf66270 */
[----:B------:R-:W-:Y:S02]  /*0f60*/  SEL R3, RZ, 0x1, !P0 ;  /* 0x00000001ff037807 */ /* 0x000fe40004000000 */
[C---:B------:R-:W-:Y:S02]  /*0f70*/  ISETP.LT.AND P1, PT, R8.reuse, UR18, !P1 ;  /* 0x0000001208007c0c */ /* 0x040fe4000cf21270 */
[C---:B------:R-:W-:Y:S02]  /*0f80*/  ISETP.LT.AND P2, PT, R8.reuse, UR18, !P2 ;  /* 0x0000001208007c0c */ /* 0x040fe4000d741270 */
[----:B------:R-:W-:Y:S02]  /*0f90*/  ISETP.LT.AND P3, PT, R8, UR18, !P3 ;  /* 0x0000001208007c0c */ /* 0x000fe4000df61270 */
[----:B------:R-:W-:Y:S02]  /*0fa0*/  P2R R12, PR, RZ, 0x40 ;  /* 0x00000040ff0c7803 */ /* 0x000fe40000000000 */
[----:B------:R-:W-:-:S02]  /*0fb0*/  P2R R3, PR, R3, 0xf ;  /* 0x0000000f03037803 */ /* 0x000fc40000000000 */
[----:B------:R-:W-:Y:S02]  /*0fc0*/  ISETP.NE.AND P2, PT, R108, RZ, PT ;  /* 0x000000ff6c00720c */ /* 0x000fe40003f45270 */
[----:B------:R-:W-:Y:S02]  /*0fd0*/  ISETP.NE.AND P3, PT, RZ, UR14, PT ;  /* 0x0000000eff007c0c */ /* 0x000fe4000bf65270 */
[C---:B------:R-:W-:Y:S02]  /*0fe0*/  ISETP.LT.AND P1, PT, R19.reuse, UR18, !P2 ;  /* 0x0000001213007c0c */ /* 0x040fe4000d721270 */
[C---:B------:R-:W-:Y:S02]  /*0ff0*/  ISETP.LE.OR P0, PT, R19.reuse, R104, !P3 ;  /* 0x000000681300720c */ /* 0x040fe40005f03670 */
[----:B------:R-:W-:Y:S02]  /*1000*/  ISETP.LE.OR P2, PT, R19, R102, !P3 ;  /* 0x000000661300720c */ /* 0x000fe40005f43670 */
[----:B------:R-:W-:-:S02]  /*1010*/  PLOP3.LUT P1, PT, P1, P0, PT, 0x80, 0x0 ;  /* 0x000000000000781c */ /* 0x000fc40000f21070 */
[C---:B------:R-:W-:Y:S02]  /*1020*/  ISETP.LT.AND P0, PT, R19.reuse, UR18, !P6 ;  /* 0x0000001213007c0c */ /* 0x040fe4000f701270 */
[----:B------:R-:W-:Y:S02]  /*1030*/  P2R R13, PR, RZ, 0x2 ;  /* 0x00000002ff0d7803 */ /* 0x000fe40000000000 */
[C---:B------:R-:W-:Y:S02]  /*1040*/  ISETP.LE.OR P1, PT, R19.reuse, R103, !P3 ;  /* 0x000000671300720c */ /* 0x040fe40005f23670 */
[C---:B------:R-:W-:Y:S02]  /*1050*/  ISETP.LE.OR P3, PT, R19.reuse, R101, !P3 ;  /* 0x000000651300720c */ /* 0x040fe40005f63670 */
[----:B------:R-:W-:Y:S02]  /*1060*/  PLOP3.LUT P1, PT, P0, P1, PT, 0x80, 0x0 ;  /* 0x000000000000781c */ /* 0x000fe40000723070 */
[----:B------:R-:W-:-:S02]  /*1070*/  ISETP.LT.AND P0, PT, R19, UR18, !P5 ;  /* 0x0000001213007c0c */ /* 0x000fc4000ef01270 */
[----:B------:R-:W-:Y:S02]  /*1080*/  ISETP.NE.AND P6, PT, R13, RZ, PT ;  /* 0x000000ff0d00720c */ /* 0x000fe40003fc5270 */
[----:B------:R-:W-:Y:S02]  /*1090*/  PLOP3.LUT P2, PT, P0, P2, PT, 0x80, 0x0 ;  /* 0x000000000000781c */ /* 0x000fe40000745070 */
[----:B------:R-:W-:Y:S02]  /*10a0*/  ISETP.LT.AND P0, PT, R19, UR18, !P4 ;  /* 0x0000001213007c0c */ /* 0x000fe4000e701270 */
[----:B------:R-:W-:Y:S02]  /*10b0*/  P2R R13, PR, RZ, 0x20 ;  /* 0x00000020ff0d7803 */ /* 0x000fe40000000000 */
        /* <DEDUP_REMOVED lines=12> */
[----:B------:R-:W-:Y:S02]  /*1180*/  PRMT R22, R22, 0x9910, RZ ;  /* 0x0000991016167816 */ /* 0x000fe400000000ff */
[----:B------:R-:W-:-:S02]  /*1190*/  LOP3.LUT R19, R19, UR14, RZ, 0xfc, !PT ;  /* 0x0000000e13137c12 */ /* 0x000fc4000f8efcff */
[----:B------:R-:W-:Y:S02]  /*11a0*/  PRMT R21, R21, 0x9910, RZ ;  /* 0x0000991015157816 */ /* 0x000fe400000000ff */
[----:B------:R-:W-:Y:S02]  /*11b0*/  PRMT R19, R19, 0x9910, RZ ;  /* 0x0000991013137816 */ /* 0x000fe400000000ff */
[----:B------:R-:W-:Y:S02]  /*11c0*/  PRMT R20, R20, 0x9910, RZ ;  /* 0x0000991014147816 */ /* 0x000fe400000000ff */
[----:B------:R-:W-:Y:S02]  /*11d0*/  ISETP.NE.AND P3, PT, R19, RZ, P3 ;  /* 0x000000ff1300720c */ /* 0x000fe40001f65270 */
[----:B------:R-:W-:Y:S02]  /*11e0*/  SHF.R.S32.HI R19, RZ, 0x1f, R18 ;  /* 0x0000001fff137819 */ /* 0x000fe40000011412 */
[----:B------:R-:W-:-:S02]  /*11f0*/  ISETP.NE.AND P0, PT, R22, RZ, P6 ;  /* 0x000000ff1600720c */ /* 0x000fc40003705270 */
[----:B------:R-:W-:Y:S01]  /*1200*/  ISETP.NE.AND P1, PT, R21, RZ, P1 ;  /* 0x000000ff1500720c */ /* 0x000fe20000f25270 */
[----:B------:R-:W-:Y:S01]  /*1210*/  IMAD R19, R19, UR4, RZ ;  /* 0x0000000413137c24 */ /* 0x000fe2000f8e02ff */
[----:B------:R-:W-:Y:S02]  /*1220*/  ISETP.NE.AND P2, PT, R20, RZ, P2 ;  /* 0x000000ff1400720c */ /* 0x000fe40001745270 */
[----:B------:R-:W-:Y:S01]  /*1230*/  SEL R118, RZ, 0x1, !P0 ;  /* 0x00000001ff767807 */ /* 0x000fe20004000000 */
[----:B------:R-:W-:Y:S01]  /*1240*/  IMAD R19, R18, UR5, R19 ;  /* 0x0000000512137c24 */ /* 0x000fe2000f8e0213 */
[----:B------:R-:W-:Y:S01]  /*1250*/  ULDC.64 UR4, c[0x0][0x278] ;  /* 0x00009e0000047ab9 */ /* 0x000fe20000000a00 */
[----:B------:R-:W-:Y:S01]  /*1260*/  SHF.R.S32.HI R20, RZ, 0x1f, R27 ;  /* 0x0000001fff147819 */ /* 0x000fe2000001141b */
[----:B------:R-:W-:Y:S01]  /*1270*/  UIADD3 UR11, UP1, UR8, -UR4, URZ ;  /* 0x80000004080b7290 */ /* 0x000fe2000ff3e03f */
[----:B------:R-:W-:Y:S01]  /*1280*/  P2R R118, PR, R118, 0xf ;  /* 0x0000000f76767803 */ /* 0x000fe20000000000 */
[----:B------:R-:W-:Y:S01]  /*1290*/  IMAD.IADD R18, R29, 0x1, R19 ;  /* 0x000000011d127824 */ /* 0x000fe200078e0213 */
[----:B----4-:R-:W-:Y:S01]  /*12a0*/  LEA R6, P0, R28, R6, 0x3 ;  /* 0x000000061c067211 */ /* 0x010fe200078018ff */
[----:B------:R-:W-:-:S03]  /*12b0*/  UIADD3 UR11, UP0, UR11, UR8, URZ ;  /* 0x000000080b0b7290 */ /* 0x000fc6000ff1e03f */
[----:B------:R-:W-:Y:S01]  /*12c0*/  LEA.HI.X R7, R28, R7, R18, 0x3, P0 ;  /* 0x000000071c077211 */ /* 0x000fe200000f1c12 */
[----:B------:R-:W-:Y:S02]  /*12d0*/  UIADD3.X UR10, UR9, UR9, ~UR5, UP0, UP1 ;  /* 0x00000009090a7290 */ /* 0x000fe400087e2c05 */
[----:B------:R-:W-:Y:S01]  /*12e0*/  IMAD.U32 R19, RZ, RZ, UR11 ;  /* 0x0000000bff137e24 */ /* 0x000fe2000f8e00ff */
[----:B------:R-:W-:Y:S02]  /*12f0*/  UIADD3 UR11, UR18, 0xf, -UR21 ;  /* 0x0000000f120b7890 */ /* 0x000fe4000fffe815 */
[----:B------:R-:W-:Y:S01]  /*1300*/  UIADD3 UR28, UP1, UR12, UR12, URZ ;  /* 0x0000000c0c1c7290 */ /* 0x000fe2000ff3e03f */
[----:B------:R-:W-:Y:S01]  /*1310*/  IMAD.U32 R123, RZ, RZ, UR10 ;  /* 0x0000000aff7b7e24 */ /* 0x000fe2000f8e00ff */
[----:B------:R-:W-:Y:S01]  /*1320*/  IADD3 R124, P1, P0, R6, UR4, R19 ;  /* 0x00000004067c7c10 */ /* 0x000fe2000f83e013 */
[----:B------:R-:W-:Y:S02]  /*1330*/  USHF.R.S32.HI UR10, URZ, 0x1f, UR11 ;  /* 0x0000001f3f0a7899 */ /* 0x000fe4000801140b */
[----:B------:R-:W-:Y:S01]  /*1340*/  UIADD3.X UR27, UR13, UR13, URZ, UP1, !UPT ;  /* 0x0000000d0d1b7290 */ /* 0x000fe20008ffe43f */
[----:B------:R-:W-:Y:S01]  /*1350*/  IADD3.X R123, R7, UR5, R123, P1, P0 ;  /* 0x00000005077b7c10 */ /* 0x000fe20008fe047b */
[----:B------:R-:W-:Y:S01]  /*1360*/  ULDC.64 UR4, c[0x0][0x230] ;  /* 0x00008c0000047ab9 */ /* 0x000fe20000000a00 */
[----:B------:R-:W-:Y:S01]  /*1370*/  ULEA.HI UR10, UR10, UR11, URZ, 0x4 ;  /* 0x0000000b0a0a7291 */ /* 0x000fe2000f8f203f */
[----:B------:R-:W-:Y:S01]  /*1380*/  IMAD.WIDE.U32 R22, R27, UR4, R84 ;  /* 0x000000041b167c25 */ /* 0x000fe2000f8e0054 */
[----:B------:R-:W-:-:S02]  /*1390*/  UIADD3 UR28, UP2, UP1, UR28, UR28, UR28 ;  /* 0x0000001c1c1c7290 */ /* 0x000fc4000f95e01c */
[----:B------:R-:W-:Y:S01]  /*13a0*/  USHF.R.S32.HI UR24, URZ, 0x4, UR10 ;  /* 0x000000043f187899 */ /* 0x000fe2000801140a */
[----:B------:R-:W-:Y:S01]  /*13b0*/  IMAD R20, R20, UR4, RZ ;  /* 0x0000000414147c24 */ /* 0x000fe2000f8e02ff */
[----:B------:R-:W-:Y:S01]  /*13c0*/  LEA R18, P0, R22, R4, 0x3 ;  /* 0x0000000416127211 */ /* 0x000fe200078018ff */
[C---:B------:R-:W-:Y:S01]  /*13d0*/  VIADD R4, R27.reuse, 0x8 ;  /* 0x000000081b047836 */ /* 0x040fe20000000000 */
[----:B------:R-:W-:Y:S01]  /*13e0*/  ULDC.64 UR10, c[0x0][0x248] ;  /* 0x00009200000a7ab9 */ /* 0x000fe20000000a00 */
[----:B------:R-:W-:Y:S01]  /*13f0*/  IMAD R20, R27, UR5, R20 ;  /* 0x000000051b147c24 */ /* 0x000fe2000f8e0214 */
[----:B------:R-:W-:Y:S02]  /*1400*/  ULEA UR5, UR19, 0x4f, 0x6 ;  /* 0x0000004f13057891 */ /* 0x000fe4000f8e303f */
[----:B------:R-:W-:Y:S01]  /*1410*/  ISETP.GE.AND P5, PT, R4, UR6, PT ;  /* 0x0000000604007c0c */ /* 0x000fe2000bfa6270 */
[----:B------:R-:W-:Y:S01]  /*1420*/  IMAD.IADD R20, R23, 0x1, R20 ;  /* 0x0000000117147824 */ /* 0x000fe200078e0214 */
[----:B------:R-:W-:Y:S01]  /*1430*/  USHF.R.S32.HI UR4, URZ, 0x1f, UR5 ;  /* 0x0000001f3f047899 */ /* 0x000fe20008011405 */
[----:B------:R-:W-:Y:S01]  /*1440*/  VIADD R4, R27, 0xa ;  /* 0x0000000a1b047836 */ /* 0x000fe20000000000 */
[----:B------:R-:W-:Y:S01]  /*1450*/  UIADD3.X UR27, UR27, UR27, UR27, UP2, UP1 ;  /* 0x0000001b1b1b7290 */ /* 0x000fe200097e241b */
[----:B------:R-:W-:Y:S01]  /*1460*/  P2R R112, PR, RZ, 0x20 ;  /* 0x00000020ff707803 */ /* 0x000fe20000000000 */
[----:B------:R-:W-:Y:S01]  /*1470*/  ULEA.HI UR4, UR4, UR5, URZ, 0x4 ;  /* 0x0000000504047291 */ /* 0x000fe2000f8f203f */
[----:B------:R-:W-:-:S02]  /*1480*/  LEA.HI.X R19, R22, R5, R20, 0x3, P0 ;  /* 0x0000000516137211 */ /* 0x000fc400000f1c14 */
[----:B------:R-:W-:Y:S01]  /*1490*/  ISETP.GE.AND P6, PT, R4, UR6, PT ;  /* 0x0000000604007c0c */ /* 0x000fe2000bfc6270 */
[C---:B------:R-:W-:Y:S01]  /*14a0*/  VIADD R4, R27.reuse, 0xc ;  /* 0x0000000c1b047836 */ /* 0x040fe20000000000 */
[----:B------:R-:W-:Y:S01]  /*14b0*/  SHF.R.S32.HI R5, RZ, 0x1f, R16 ;  /* 0x0000001fff057819 */ /* 0x000fe20000011410 */
[----:B------:R-:W-:Y:S01]  /*14c0*/  VIADD R27, R27, 0xe ;  /* 0x0000000e1b1b7836 */ /* 0x000fe20000000000 */
[----:B------:R-:W-:Y:S01]  /*14d0*/  ISETP.LT.AND P0, PT, R84, UR18, !P5 ;  /* 0x0000001254007c0c */ /* 0x000fe2000ef01270 */
[----:B------:R-:W-:Y:S01]  /*14e0*/  USHF.R.S32.HI UR25, URZ, 0x4, UR4 ;  /* 0x000000043f197899 */ /* 0x000fe20008011404 */
[----:B------:R-:W-:Y:S02]  /*14f0*/  LEA.HI R24, R5, R16, RZ, 0x2 ;  /* 0x0000001005187211 */ /* 0x000fe400078f10ff */
[----:B------:R-:W-:Y:S01]  /*1500*/  ISETP.GE.AND P2, PT, R4, UR6, PT ;  /* 0x0000000604007c0c */ /* 0x000fe2000bf46270 */
[----:B------:R-:W-:Y:S01]  /*1510*/  IMAD.IADD R4, R25, 0x1, -R30 ;  /* 0x0000000119047824 */ /* 0x000fe200078e0a1e */
[----:B------:R-:W-:Y:S01]  /*1520*/  LOP3.LUT R25, R24, 0x7ffffffc, RZ, 0xc0, !PT ;  /* 0x7ffffffc18197812 */ /* 0x000fe200078ec0ff */
[----:B------:R-:W-:Y:S01]  /*1530*/  UISETP.LT.AND UP0, UPT, UR24, UR25, UPT ;  /* 0x000000191800728c */ /* 0x000fe2000bf01270 */
[----:B------:R-:W-:Y:S01]  /*1540*/  ISETP.GE.AND P3, PT, R27, UR6, PT ;  /* 0x000000061b007c0c */ /* 0x000fe2000bf66270 */
[----:B------:R-:W2:Y:S01]  /*1550*/  S2UR UR6, SR_CgaCtaId ;  /* 0x00000000000679c3 */ /* 0x000ea20000008800 */
[----:B------:R-:W-:Y:S01]  /*1560*/  SHF.R.S32.HI R29, RZ, 0x1f, R4 ;  /* 0x0000001fff1d7819 */ /* 0x000fe20000011404 */
[----:B------:R-:W-:Y:S01]  /*1570*/  IMAD.IADD R25, R16, 0x1, -R25 ;  /* 0x0000000110197824 */ /* 0x000fe200078e0a19 */
[-C--:B------:R-:W-:Y:S01]  /*1580*/  LEA.HI R28, R4, R4.reuse, RZ, 0x1 ;  /* 0x00000004041c7211 */ /* 0x080fe200078f08ff */
[----:B------:R-:W-:Y:S01]  /*1590*/  USEL UR26, UR24, UR25, UP0 ;  /* 0x00000019181a7287 */ /* 0x000fe20008000000 */
[----:B------:R-:W-:Y:S01]  /*15a0*/  LEA.HI R26, R29, R4, RZ, 0x3 ;  /* 0x000000041d1a7211 */ /* 0x000fe200078f18ff */
[----:B------:R-:W-:Y:S01]  /*15b0*/  IMAD.SHL.U32 R25, R25, 0x2, RZ ;  /* 0x0000000219197824 */ /* 0x000fe200078e00ff */
[----:B------:R-:W-:Y:S01]  /*15c0*/  LOP3.LUT R27, R28, 0x1ffffffe, RZ, 0xc0, !PT ;  /* 0x1ffffffe1c1b7812 */ /* 0x000fe200078ec0ff */
[----:B------:R-:W-:Y:S01]  /*15d0*/  UMOV UR4, 0x400 ;  /* 0x0000040000047882 */ /* 0x000fe20000000000 */
[----:B------:R-:W-:-:S02]  /*15e0*/  SEL R23, RZ, 0x100, !P0 ;  /* 0x00000100ff177807 */ /* 0x000fc40004000000 */
[----:B------:R-:W-:Y:S01]  /*15f0*/  LEA.HI.SX32 R26, R26, R25, 0x1d ;  /* 0x000000191a1a7211 */ /* 0x000fe200078feaff */
[----:B------:R-:W-:Y:S01]  /*1600*/  IMAD.IADD R27, R4, 0x1, -R27 ;  /* 0x00000001041b7824 */ /* 0x000fe200078e0a1b */
[----:B------:R-:W-:Y:S02]  /*1610*/  SHF.R.S32.HI R25, RZ, 0x2, R24 ;  /* 0x00000002ff197819 */ /* 0x000fe40000011418 */
[----:B------:R-:W-:Y:S01]  /*1620*/  SHF.R.S32.HI R29, RZ, 0x1, R28 ;  /* 0x00000001ff1d7819 */ /* 0x000fe2000001141c */
[----:B------:R-:W-:Y:S01]  /*1630*/  IMAD R27, R27, 0x8, R26 ;  /* 0x000000081b1b7824 */ /* 0x000fe200078e021a */
[----:B------:R-:W-:Y:S02]  /*1640*/  ISETP.LT.AND P0, PT, R84, UR18, !P6 ;  /* 0x0000001254007c0c */ /* 0x000fe4000f701270 */
[----:B------:R-:W-:Y:S02]  /*1650*/  SHF.R.S32.HI R28, RZ, 0x1f, R28 ;  /* 0x0000001fff1c7819 */ /* 0x000fe4000001141c */
[----:B------:R-:W-:-:S02]  /*1660*/  LOP3.LUT R4, R25, 0x2, RZ, 0xc0, !PT ;  /* 0x0000000219047812 */ /* 0x000fc400078ec0ff */
[----:B------:R-:W-:Y:S01]  /*1670*/  SEL R22, RZ, 0x200, !P0 ;  /* 0x00000200ff167807 */ /* 0x000fe20004000000 */
[----:B--2---:R-:W-:Y:S01]  /*1680*/  ULEA UR6, UR6, UR4, 0x18 ;  /* 0x0000000406067291 */ /* 0x004fe2000f8ec03f */
[----:B------:R-:W-:Y:S01]  /*1690*/  LEA.HI R28, R28, R29, RZ, 0x2 ;  /* 0x0000001d1c1c7211 */ /* 0x000fe200078f10ff */
[----:B------:R-:W-:Y:S01]  /*16a0*/  IMAD.SHL.U32 R4, R4, 0x4, RZ ;  /* 0x0000000404047824 */ /* 0x000fe200078e00ff */
[----:B------:R-:W-:Y:S01]  /*16b0*/  ISETP.LT.AND P0, PT, R84, UR18, !P2 ;  /* 0x0000001254007c0c */ /* 0x000fe2000d701270 */
[----:B------:R-:W-:Y:S01]  /*16c0*/  ULDC.64 UR4, c[0x0][0x250] ;  /* 0x0000940000047ab9 */ /* 0x000fe20000000a00 */
[----:B------:R-:W-:Y:S01]  /*16d0*/  LOP3.LUT R25, R25, 0x1, RZ, 0xc0, !PT ;  /* 0x0000000119197812 */ /* 0x000fe200078ec0ff */
[----:B------:R-:W-:Y:S01]  /*16e0*/  UIADD3 UR30, UP0, UR10, -UR4, URZ ;  /* 0x800000040a1e7290 */ /* 0x000fe2000ff1e03f */
[----:B------:R-:W-:Y:S02]  /*16f0*/  LOP3.LUT R24, R24, 0xfffffffc, RZ, 0xc0, !PT ;  /* 0xfffffffc18187812 */ /* 0x000fe400078ec0ff */
[----:B------:R-:W-:Y:S01]  /*1700*/  LOP3.LUT R28, R28, 0x1fffffc, RZ, 0xc0, !PT ;  /* 0x01fffffc1c1c7812 */ /* 0x000fe200078ec0ff */
[----:B------:R-:W-:Y:S01]  /*1710*/  UIADD3.X UR29, UR11, ~UR5, URZ, UP0, !UPT ;  /* 0x800000050b1d7290 */ /* 0x000fe200087fe43f */
[----:B------:R-:W-:Y:S01]  /*1720*/  SEL R21, RZ, 0x400, !P0 ;  /* 0x00000400ff157807 */ /* 0x000fe20004000000 */
[----:B------:R-:W-:Y:S01]  /*1730*/  UIADD3 UR28, UP1, UP0, UR30, UR12, UR28 ;  /* 0x0000000c1e1c7290 */ /* 0x000fe2000f83e01c */
[----:B------:R-:W-:-:S02]  /*1740*/  ISETP.LT.AND P0, PT, R84, UR18, !P3 ;  /* 0x0000001254007c0c */ /* 0x000fc4000df01270 */
[----:B------:R-:W-:Y:S01]  /*1750*/  LOP3.LUT R4, R4, 0xfffffffc, R25, 0xe2, !PT ;  /* 0xfffffffc04047812 */ /* 0x000fe200078ee219 */
[----:B------:R-:W-:Y:S01]  /*1760*/  UIADD3.X UR27, UR29, UR13, UR27, UP1, UP0 ;  /* 0x0000000d1d1b7290 */ /* 0x000fe20008fe041b */
[----:B------:R-:W-:Y:S01]  /*1770*/  IADD3 R29, R24, R29, -R28 ;  /* 0x0000001d181d7210 */ /* 0x000fe20007ffe81c */
[----:B------:R-:W-:Y:S01]  /*1780*/  UIADD3 UR28, UP0, UR28, UR4, URZ ;  /* 0x000000041c1c7290 */ /* 0x000fe2000ff1e03f */
[----:B------:R-:W-:Y:S02]  /*1790*/  SEL R20, RZ, 0x800, !P0 ;  /* 0x00000800ff147807 */ /* 0x000fe40004000000 */
[----:B------:R-:W-:Y:S01]  /*17a0*/  LOP3.LUT R17, R22, R23, R17, 0xfe, !PT ;  /* 0x0000001716117212 */ /* 0x000fe200078efe11 */
[----:B------:R-:W-:Y:S01]  /*17b0*/  IMAD R29, R29, 0x80, R30 ;  /* 0x000000801d1d7824 */ /* 0x000fe200078e021e */
[----:B------:R-:W-:Y:S01]  /*17c0*/  LOP3.LUT R4, R4, R27, RZ, 0x3c, !PT ;  /* 0x0000001b04047212 */ /* 0x000fe200078e3cff */
[----:B------:R-:W-:Y:S01]  /*17d0*/  UIADD3.X UR27, UR27, UR5, URZ, UP0, !UPT ;  /* 0x000000051b1b7290 */ /* 0x000fe200087fe43f */
[----:B------:R-:W-:Y:S01]  /*17e0*/  LOP3.LUT R17, R20, R21, R17, 0xfe, !PT ;  /* 0x0000001514117212 */ /* 0x000fe200078efe11 */
[----:B------:R-:W-:Y:S01]  /*17f0*/  UISETP.NE.AND UP0, UPT, UR26, 0x1, UPT ;  /* 0x000000011a00788c */ /* 0x000fe2000bf05270 */
[----:B------:R-:W-:Y:S01]  /*1800*/  ISETP.NE.AND P1, PT, RZ, UR26, PT ;  /* 0x0000001aff007c0c */ /* 0x000fe2000bf25270 */
[----:B------:R-:W-:Y:S01]  /*1810*/  IMAD.IADD R29, R4, 0x1, R29 ;  /* 0x00000001041d7824 */ /* 0x000fe200078e021d */
[----:B------:R-:W-:-:S02]  /*1820*/  IADD3 R32, P0, R18, UR12, RZ ;  /* 0x0000000c12207c10 */ /* 0x000fc4000ff1e0ff */
[----:B------:R-:W-:Y:S02]  /*1830*/  CS2R R30, SRZ ;  /* 0x00000000001e7805 */ /* 0x000fe4000001ff00 */
[----:B------:R-:W-:Y:S01]  /*1840*/  SEL R4, R17, RZ, P1 ;  /* 0x000000ff11047207 */ /* 0x000fe20000800000 */
[----:B------:R-:W-:Y:S01]  /*1850*/  IMAD.SHL.U32 R106, R29, 0x8, RZ ;  /* 0x000000081d6a7824 */ /* 0x000fe200078e00ff */
[----:B------:R-:W-:Y:S02]  /*1860*/  IADD3.X R33, R19, UR13, RZ, P0, !PT ;  /* 0x0000000d13217c10 */ /* 0x000fe400087fe4ff */
[----:B------:R-:W-:Y:S02]  /*1870*/  CS2R R28, SRZ ;  /* 0x00000000001c7805 */ /* 0x000fe4000001ff00 */
[C---:B------:R-:W-:Y:S01]  /*1880*/  LOP3.LUT R21, R4.reuse, 0x100, RZ, 0xc0, !PT ;  /* 0x0000010004157812 */ /* 0x040fe200078ec0ff */
[----:B------:R-:W-:Y:S01]  /*1890*/  IMAD.SHL.U32 R20, R4, 0x8, RZ ;  /* 0x0000000804147824 */ /* 0x000fe200078e00ff */
[C---:B------:R-:W-:Y:S01]  /*18a0*/  LOP3.LUT R105, R106.reuse, 0x8, RZ, 0x3c, !PT ;  /* 0x000000086a697812 */ /* 0x040fe200078e3cff */
[----:B------:R-:W-:Y:S01]  /*18b0*/  VIADD R17, R106, UR6 ;  /* 0x000000066a117c36 */ /* 0x000fe20008000000 */
[----:B------:R-:W-:-:S02]  /*18c0*/  SHF.R.U32.HI R21, RZ, 0x5, R21 ;  /* 0x00000005ff157819 */ /* 0x000fc40000011615 */
[----:B------:R-:W-:Y:S01]  /*18d0*/  LOP3.LUT P0, RZ, R20, 0x8, RZ, 0xc0, !PT ;  /* 0x0000000814ff7812 */ /* 0x000fe2000780c0ff */
[----:B------:R-:W-:Y:S01]  /*18e0*/  IMAD.SHL.U32 R20, R4, 0x4, RZ ;  /* 0x0000000404147824 */ /* 0x000fe200078e00ff */
[----:B------:R-:W-:Y:S02]  /*18f0*/  LEA.HI R5, R5, R16, RZ, 0x3 ;  /* 0x0000001005057211 */ /* 0x000fe400078f18ff */
[----:B------:R-:W-:Y:S02]  /*1900*/  SEL R14, R14, RZ, P1 ;  /* 0x000000ff0e0e7207 */ /* 0x000fe40000800000 */
[----:B------:R-:W-:Y:S02]  /*1910*/  SHF.R.U32.HI R5, RZ, 0x3, R5 ;  /* 0x00000003ff057819 */ /* 0x000fe40000011605 */
[----:B------:R-:W-:Y:S02]  /*1920*/  P2R R111, PR, RZ, 0x40 ;  /* 0x00000040ff6f7803 */ /* 0x000fe40000000000 */
[----:B------:R-:W-:-:S02]  /*1930*/  P2R R110, PR, RZ, 0x4 ;  /* 0x00000004ff6e7803 */ /* 0x000fc40000000000 */
[----:B------:R-:W-:Y:S01]  /*1940*/  P2R R109, PR, RZ, 0x8 ;  /* 0x00000008ff6d7803 */ /* 0x000fe20000000000 */
[----:B------:R-:W-:Y:S01]  /*1950*/  @!PT LDS RZ, [RZ] ;  /* 0x00000000fffff984 */ /* 0x000fe20000000800 */
[----:B------:R-:W-:Y:S01]  /*1960*/  @!PT LDS RZ, [RZ] ;  /* 0x00000000fffff984 */ /* 0x000fe20000000800 */
[----:B------:R-:W-:Y:S01]  /*1970*/  @!PT LDS RZ, [RZ] ;  /* 0x00000000fffff984 */ /* 0x000fe20000000800 */
[----:B------:R-:W-:Y:S01]  /*1980*/  LDGSTS.E.LTC128B.64 [R17], desc[UR22][R18.64], P0 ;  /* 0x0000000012117fae */ /* 0x000fe20008121b56 */
[----:B------:R-:W-:Y:S01]  /*1990*/  LOP3.LUT P0, RZ, R20, 0x8, RZ, 0xc0, !PT ;  /* 0x0000000814ff7812 */ /* 0x000fe2000780c0ff */
[----:B------:R-:W-:-:S12]  /*19a0*/  IMAD.SHL.U32 R20, R4, 0x2, RZ ;  /* 0x0000000204147824 */ /* 0x000fd800078e00ff */
[----:B------:R2:W-:Y:S01]  /*19b0*/  LDGSTS.E.LTC128B.64 [R17+0x400], desc[UR22][R32.64], P0 ;  /* 0x0040000020117fae */ /* 0x0005e20008121b56 */
[----:B------:R-:W-:-:S04]  /*19c0*/  IADD3 R22, P0, R32, UR12, RZ ;  /* 0x0000000c20167c10 */ /* 0x000fc8000ff1e0ff */
[----:B------:R-:W-:Y:S02]  /*19d0*/  IADD3.X R23, R33, UR13, RZ, P0, !PT ;  /* 0x0000000d21177c10 */ /* 0x000fe400087fe4ff */
[----:B------:R-:W-:-:S04]  /*19e0*/  IADD3 R26, P0, R22, UR12, RZ ;  /* 0x0000000c161a7c10 */ /* 0x000fc8000ff1e0ff */
[----:B------:R-:W-:Y:S02]  /*19f0*/  IADD3.X R27, R23, UR13, RZ, P0, !PT ;  /* 0x0000000d171b7c10 */ /* 0x000fe400087fe4ff */
[----:B------:R-:W-:Y:S01]  /*1a00*/  LOP3.LUT P0, RZ, R20, 0x8, RZ, 0xc0, !PT ;  /* 0x0000000814ff7812 */ /* 0x000fe2000780c0ff */
[----:B------:R-:W-:-:S12]  /*1a10*/  VIADD R20, R105, UR6 ;  /* 0x0000000669147c36 */ /* 0x000fd80008000000 */
[----:B------:R3:W-:Y:S01]  /*1a20*/  LDGSTS.E.LTC128B.64 [R17+0x800], desc[UR22][R22.64], P0 ;  /* 0x0080000016117fae */ /* 0x0007e20008121b56 */
[----:B------:R-:W-:Y:S02]  /*1a30*/  LOP3.LUT P0, RZ, R4, 0x8, RZ, 0xc0, !PT ;  /* 0x0000000804ff7812 */ /* 0x000fe4000780c0ff */
[----:B--2---:R-:W-:-:S11]  /*1a40*/  CS2R R32, SRZ ;  /* 0x0000000000207805 */ /* 0x004fd6000001ff00 */
[----:B------:R2:W-:Y:S01]  /*1a50*/  LDGSTS.E.LTC128B.64 [R17+0xc00], desc[UR22][R26.64], P0 ;  /* 0x00c000001a117fae */ /* 0x0005e20008121b56 */
[----:B------:R-:W-:-:S04]  /*1a60*/  IADD3 R24, P0, R26, UR12, RZ ;  /* 0x0000000c1a187c10 */ /* 0x000fc8000ff1e0ff */
[----:B------:R-:W-:Y:S02]  /*1a70*/  IADD3.X R25, R27, UR13, RZ, P0, !PT ;  /* 0x0000000d1b197c10 */ /* 0x000fe400087fe4ff */
[----:B------:R-:W-:Y:S02]  /*1a80*/  ISETP.NE.U32.AND P0, PT, R21, RZ, PT ;  /* 0x000000ff1500720c */ /* 0x000fe40003f05070 */
[----:B------:R-:W-:-:S04]  /*1a90*/  LOP3.LUT R21, R4, 0x200, RZ, 0xc0, !PT ;  /* 0x0000020004157812 */ /* 0x000fc800078ec0ff */
[----:B------:R-:W-:-:S07]  /*1aa0*/  SHF.R.U32.HI R21, RZ, 0x6, R21 ;  /* 0x00000006ff157819 */ /* 0x000fce0000011615 */
[----:B------:R1:W-:Y:S01]  /*1ab0*/  LDGSTS.E.LTC128B.64 [R20], desc[UR22][R24.64], P0 ;  /* 0x0000000018147fae */ /* 0x0003e20008121b56 */
[----:B---3--:R-:W-:-:S04]  /*1ac0*/  IADD3 R22, P0, R24, UR12, RZ ;  /* 0x0000000c18167c10 */ /* 0x008fc8000ff1e0ff */
[----:B------:R-:W-:Y:S02]  /*1ad0*/  IADD3.X R23, R25, UR13, RZ, P0, !PT ;  /* 0x0000000d19177c10 */ /* 0x000fe400087fe4ff */
[----:B------:R-:W-:Y:S02]  /*1ae0*/  ISETP.NE.U32.AND P0, PT, R21, RZ, PT ;  /* 0x000000ff1500720c */ /* 0x000fe40003f05070 */
[C---:B------:R-:W-:Y:S02]  /*1af0*/  LOP3.LUT R21, R4.reuse, 0x400, RZ, 0xc0, !PT ;  /* 0x0000040004157812 */ /* 0x040fe400078ec0ff */
[----:B------:R-:W-:Y:S02]  /*1b00*/  LOP3.LUT R4, R4, 0x800, RZ, 0xc0, !PT ;  /* 0x0000080004047812 */ /* 0x000fe400078ec0ff */
[----:B------:R-:W-:Y:S02]  /*1b10*/  SHF.R.U32.HI R21, RZ, 0x7, R21 ;  /* 0x00000007ff157819 */ /* 0x000fe40000011615 */
[----:B------:R-:W-:-:S05]  /*1b20*/  SHF.R.U32.HI R4, RZ, 0x8, R4 ;  /* 0x00000008ff047819 */ /* 0x000fca0000011604 */
[----:B------:R3:W-:Y:S01]  /*1b30*/  LDGSTS.E.LTC128B.64 [R20+0x400], desc[UR22][R22.64], P0 ;  /* 0x0040000016147fae */ /* 0x0007e20008121b56 */
[----:B--2---:R-:W-:-:S04]  /*1b40*/  IADD3 R26, P0, R22, UR12, RZ ;  /* 0x0000000c161a7c10 */ /* 0x004fc8000ff1e0ff */
[----:B------:R-:W-:Y:S02]  /*1b50*/  IADD3.X R27, R23, UR13, RZ, P0, !PT ;  /* 0x0000000d171b7c10 */ /* 0x000fe400087fe4ff */
[----:B------:R-:W-:Y:S01]  /*1b60*/  ISETP.NE.U32.AND P0, PT, R21, RZ, PT ;  /* 0x000000ff1500720c */ /* 0x000fe20003f05070 */
[----:B------:R-:W-:-:S12]  /*1b70*/  IMAD.SHL.U32 R21, R16, 0x4, RZ ;  /* 0x0000000410157824 */ /* 0x000fd800078e00ff */
[----:B------:R2:W-:Y:S01]  /*1b80*/  LDGSTS.E.LTC128B.64 [R20+0x800], desc[UR22][R26.64], P0 ;  /* 0x008000001a147fae */ /* 0x0005e20008121b56 */
[----:B-1----:R-:W-:-:S04]  /*1b90*/  IADD3 R24, P0, R26, UR12, RZ ;  /* 0x0000000c1a187c10 */ /* 0x002fc8000ff1e0ff */
[----:B------:R-:W-:Y:S02]  /*1ba0*/  IADD3.X R25, R27, UR13, RZ, P0, !PT ;  /* 0x0000000d1b197c10 */ /* 0x000fe400087fe4ff */
[----:B---3--:R-:W-:Y:S02]  /*1bb0*/  SHF.R.S32.HI R22, RZ, 0x1f, R15 ;  /* 0x0000001fff167819 */ /* 0x008fe4000001140f */
[----:B------:R-:W-:Y:S02]  /*1bc0*/  ISETP.NE.U32.AND P0, PT, R4, RZ, PT ;  /* 0x000000ff0400720c */ /* 0x000fe40003f05070 */
[----:B------:R-:W-:Y:S02]  /*1bd0*/  LEA.HI R22, R22, R15, RZ, 0x2 ;  /* 0x0000000f16167211 */ /* 0x000fe400078f10ff */
[----:B------:R-:W-:Y:S02]  /*1be0*/  LOP3.LUT R4, R16, 0x6, RZ, 0xc0, !PT ;  /* 0x0000000610047812 */ /* 0x000fe400078ec0ff */
[----:B------:R-:W-:-:S02]  /*1bf0*/  LOP3.LUT R22, R22, 0xfffffffc, RZ, 0xc0, !PT ;  /* 0xfffffffc16167812 */ /* 0x000fc400078ec0ff */
[----:B------:R-:W-:-:S03]  /*1c00*/  SHF.R.U32.HI R4, RZ, 0x1, R4 ;  /* 0x00000001ff047819 */ /* 0x000fc60000011604 */
[----:B------:R-:W-:Y:S01]  /*1c10*/  IMAD.IADD R16, R15, 0x1, -R22 ;  /* 0x000000010f107824 */ /* 0x000fe200078e0a16 */
[----:B------:R-:W-:Y:S01]  /*1c20*/  LOP3.LUT R21, R4, 0x4, R21, 0xf8, !PT ;  /* 0x0000000404157812 */ /* 0x000fe200078ef815 */
[----:B------:R1:W-:Y:S01]  /*1c30*/  LDGSTS.E.LTC128B.64 [R20+0xc00], desc[UR22][R24.64], P0 ;  /* 0x00c0000018147fae */ /* 0x0003e20008121b56 */
[----:B------:R-:W-:Y:S02]  /*1c40*/  LOP3.LUT R4, R22, R4, RZ, 0xfc, !PT ;  /* 0x0000000416047212 */ /* 0x000fe400078efcff */
[----:B--2---:R-:W-:Y:S02]  /*1c50*/  CS2R R26, SRZ ;  /* 0x00000000001a7805 */ /* 0x004fe4000001ff00 */
[----:B-1----:R-:W-:Y:S01]  /*1c60*/  LOP3.LUT R24, R21, 0x1, R16, 0x78, !PT ;  /* 0x0000000115187812 */ /* 0x002fe200078e7810 */
[----:B------:R-:W-:-:S04]  /*1c70*/  IMAD.SHL.U32 R16, R16, 0x2, RZ ;  /* 0x0000000210107824 */ /* 0x000fc800078e00ff */
[----:B------:R-:W-:-:S05]  /*1c80*/  IMAD R5, R24, 0x2, R5 ;  /* 0x0000000218057824 */ /* 0x000fca00078e0205 */
[----:B------:R-:W-:-:S05]  /*1c90*/  LOP3.LUT R5, R5, 0x4, R16, 0x78, !PT ;  /* 0x0000000405057812 */ /* 0x000fca00078e7810 */
[----:B------:R-:W-:Y:S02]  /*1ca0*/  IMAD R100, R4, 0x40, R5 ;  /* 0x0000004004647824 */ /* 0x000fe400078e0205 */
[----:B------:R-:W-:-:S03]  /*1cb0*/  IMAD.SHL.U32 R4, R14, 0x8, RZ ;  /* 0x000000080e047824 */ /* 0x000fc600078e00ff */
[----:B------:R-:W-:Y:S02]  /*1cc0*/  LEA R100, R100, UR6, 0x3 ;  /* 0x0000000664647c11 */ /* 0x000fe4000f8e18ff */
[----:B------:R-:W-:Y:S01]  /*1cd0*/  LOP3.LUT P0, RZ, R4, 0x8, RZ, 0xc0, !PT ;  /* 0x0000000804ff7812 */ /* 0x000fe2000780c0ff */
[----:B------:R-:W-:-:S12]  /*1ce0*/  IMAD.SHL.U32 R4, R14, 0x4, RZ ;  /* 0x000000040e047824 */ /* 0x000fd800078e00ff */
[----:B------:R-:W-:Y:S01]  /*1cf0*/  LDGSTS.E.LTC128B.64 [R100+0xc000], desc[UR22][R6.64], P0 ;  /* 0x0c00000006647fae */ /* 0x000fe20008121b56 */
[----:B------:R-:W-:Y:S01]  /*1d00*/  LOP3.LUT P0, RZ, R4, 0x8, RZ, 0xc0, !PT ;  /* 0x0000000804ff7812 */ /* 0x000fe2000780c0ff */
[----:B------:R-:W-:-:S12]  /*1d10*/  IMAD.SHL.U32 R4, R14, 0x2, RZ ;  /* 0x000000020e047824 */ /* 0x000fd800078e00ff */
[----:B------:R-:W-:Y:S01]  /*1d20*/  LDGSTS.E.LTC128B.64 [R100+0xc080], desc[UR22][R6.64+0x80], P0 ;  /* 0x0c08008006647fae */ /* 0x000fe20008121b56 */
[----:B------:R-:W-:-:S13]  /*1d30*/  LOP3.LUT P0, RZ, R4, 0x8, RZ, 0xc0, !PT ;  /* 0x0000000804ff7812 */ /* 0x000fda000780c0ff */
[----:B------:R-:W-:Y:S01]  /*1d40*/  LDGSTS.E.LTC128B.64 [R100+0xc100], desc[UR22][R6.64+0x100], P0 ;  /* 0x0c10010006647fae */ /* 0x000fe20008121b56 */
[----:B------:R-:W-:-:S13]  /*1d50*/  LOP3.LUT P0, RZ, R14, 0x8, RZ, 0xc0, !PT ;  /* 0x000000080eff7812 */ /* 0x000fda000780c0ff */
[----:B------:R-:W-:Y:S01]  /*1d60*/  LDGSTS.E.LTC128B.64 [R100+0xc180], desc[UR22][R6.64+0x180], P0 ;  /* 0x0c18018006647fae */ /* 0x000fe20008121b56 */
[----:B------:R-:W-:-:S03]  /*1d70*/  ISETP.LT.AND P0, PT, R11, UR18, !P5 ;  /* 0x000000120b007c0c */ /* 0x000fc6000ef01270 */
[----:B------:R-:W0:Y:S01]  /*1d80*/  LDGDEPBAR ;  /* 0x00000000000079af */ /* 0x000e220000000000 */
[----:B------:R-:W-:Y:S02]  /*1d90*/  SEL R14, RZ, 0x100, !P0 ;  /* 0x00000100ff0e7807 */ /* 0x000fe40004000000 */
[----:B------:R-:W-:-:S04]  /*1da0*/  ISETP.LT.AND P0, PT, R11, UR18, !P6 ;  /* 0x000000120b007c0c */ /* 0x000fc8000f701270 */
[----:B------:R-:W-:Y:S02]  /*1db0*/  SEL R5, RZ, 0x200, !P0 ;  /* 0x00000200ff057807 */ /* 0x000fe40004000000 */
[----:B------:R-:W-:Y:S02]  /*1dc0*/  ISETP.LT.AND P0, PT, R11, UR18, !P2 ;  /* 0x000000120b007c0c */ /* 0x000fe4000d701270 */
[----:B------:R-:W-:Y:S02]  /*1dd0*/  LOP3.LUT R5, R5, R14, R10, 0xfe, !PT ;  /* 0x0000000e05057212 */ /* 0x000fe400078efe0a */
[----:B------:R-:W-:Y:S02]  /*1de0*/  SEL R4, RZ, 0x400, !P0 ;  /* 0x00000400ff047807 */ /* 0x000fe40004000000 */
[----:B------:R-:W-:-:S04]  /*1df0*/  ISETP.LT.AND P0, PT, R11, UR18, !P3 ;  /* 0x000000120b007c0c */ /* 0x000fc8000df01270 */
[----:B------:R-:W-:Y:S02]  /*1e00*/  SEL R11, RZ, 0x800, !P0 ;  /* 0x00000800ff0b7807 */ /* 0x000fe40004000000 */
[----:B------:R-:W-:Y:S02]  /*1e10*/  IADD3 R18, P0, R18, UR28, RZ ;  /* 0x0000001c12127c10 */ /* 0x000fe4000ff1e0ff */
[----:B------:R-:W-:Y:S02]  /*1e20*/  LOP3.LUT R5, R11, R4, R5, 0xfe, !PT ;  /* 0x000000040b057212 */ /* 0x000fe400078efe05 */
[----:B------:R-:W-:Y:S02]  /*1e30*/  IADD3.X R19, R19, UR27, RZ, P0, !PT ;  /* 0x0000001b13137c10 */ /* 0x000fe400087fe4ff */
[----:B------:R-:W-:-:S04]  /*1e40*/  PLOP3.LUT P0, PT, PT, PT, UP0, 0x40, 0x0 ;  /* 0x000000000000781c */ /* 0x000fc80003f0e808 */
[----:B------:R-:W-:Y:S02]  /*1e50*/  SEL R5, R5, RZ, !P0 ;  /* 0x000000ff05057207 */ /* 0x000fe40004000000 */
[----:B------:R-:W-:-:S03]  /*1e60*/  IADD3 R22, P0, R18, UR12, RZ ;  /* 0x0000000c12167c10 */ /* 0x000fc6000ff1e0ff */
[----:B------:R-:W-:Y:S01]  /*1e70*/  IMAD.SHL.U32 R4, R5, 0x8, RZ ;  /* 0x0000000805047824 */ /* 0x000fe200078e00ff */
[----:B------:R-:W-:-:S04]  /*1e80*/  IADD3.X R23, R19, UR13, RZ, P0, !PT ;  /* 0x0000000d13177c10 */ /* 0x000fc800087fe4ff */
[----:B------:R-:W-:Y:S01]  /*1e90*/  LOP3.LUT P0, RZ, R4, 0x8, RZ, 0xc0, !PT ;  /* 0x0000000804ff7812 */ /* 0x000fe2000780c0ff */
[----:B------:R-:W-:-:S12]  /*1ea0*/  IMAD.SHL.U32 R4, R5, 0x4, RZ ;  /* 0x0000000405047824 */ /* 0x000fd800078e00ff */
[----:B------:R-:W-:Y:S01]  /*1eb0*/  LDGSTS.E.LTC128B.64 [R17+0x4000], desc[UR22][R18.64], P0 ;  /* 0x0400000012117fae */ /* 0x000fe20008121b56 */
[----:B------:R-:W-:Y:S01]  /*1ec0*/  LOP3.LUT P0, RZ, R4, 0x8, RZ, 0xc0, !PT ;  /* 0x0000000804ff7812 */ /* 0x000fe2000780c0ff */
[----:B------:R-:W-:-:S12]  /*1ed0*/  IMAD.SHL.U32 R4, R5, 0x2, RZ ;  /* 0x0000000205047824 */ /* 0x000fd800078e00ff */
[----:B------:R1:W-:Y:S01]  /*1ee0*/  LDGSTS.E.LTC128B.64 [R17+0x4400], desc[UR22][R22.64], P0 ;  /* 0x0440000016117fae */ /* 0x0003e20008121b56 */
[----:B------:R-:W-:-:S04]  /*1ef0*/  IADD3 R14, P0, R22, UR12, RZ ;  /* 0x0000000c160e7c10 */ /* 0x000fc8000ff1e0ff */
[----:B------:R-:W-:Y:S02]  /*1f00*/  IADD3.X R15, R23, UR13, RZ, P0, !PT ;  /* 0x0000000d170f7c10 */ /* 0x000fe400087fe4ff */
[----:B------:R-:W-:-:S04]  /*1f10*/  IADD3 R10, P0, R14, UR12, RZ ;  /* 0x0000000c0e0a7c10 */ /* 0x000fc8000ff1e0ff */
[----:B------:R-:W-:Y:S02]  /*1f20*/  IADD3.X R11, R15, UR13, RZ, P0, !PT ;  /* 0x0000000d0f0b7c10 */ /* 0x000fe400087fe4ff */
[----:B------:R-:W-:Y:S02]  /*1f30*/  LOP3.LUT P0, RZ, R4, 0x8, RZ, 0xc0, !PT ;  /* 0x0000000804ff7812 */ /* 0x000fe4000780c0ff */
[----:B------:R-:W-:-:S04]  /*1f40*/  LOP3.LUT R4, R5, 0x100, RZ, 0xc0, !PT ;  /* 0x0000010005047812 */ /* 0x000fc800078ec0ff */
[----:B------:R-:W-:-:S07]  /*1f50*/  SHF.R.U32.HI R4, RZ, 0x5, R4 ;  /* 0x00000005ff047819 */ /* 0x000fce0000011604 */
[----:B------:R-:W-:Y:S01]  /*1f60*/  LDGSTS.E.LTC128B.64 [R17+0x4800], desc[UR22][R14.64], P0 ;  /* 0x048000000e117fae */ /* 0x000fe20008121b56 */
[----:B------:R-:W-:-:S13]  /*1f70*/  LOP3.LUT P0, RZ, R5, 0x8, RZ, 0xc0, !PT ;  /* 0x0000000805ff7812 */ /* 0x000fda000780c0ff */
[----:B------:R2:W-:Y:S01]  /*1f80*/  LDGSTS.E.LTC128B.64 [R17+0x4c00], desc[UR22][R10.64], P0 ;  /* 0x04c000000a117fae */ /* 0x0005e20008121b56 */
[----:B------:R-:W-:-:S04]  /*1f90*/  IADD3 R24, P0, R10, UR12, RZ ;  /* 0x0000000c0a187c10 */ /* 0x000fc8000ff1e0ff */
[----:B------:R-:W-:Y:S02]  /*1fa0*/  IADD3.X R25, R11, UR13, RZ, P0, !PT ;  /* 0x0000000d0b197c10 */ /* 0x000fe400087fe4ff */
[----:B------:R-:W-:Y:S02]  /*1fb0*/  ISETP.NE.U32.AND P0, PT, R4, RZ, PT ;  /* 0x000000ff0400720c */ /* 0x000fe40003f05070 */
[----:B------:R-:W-:-:S04]  /*1fc0*/  LOP3.LUT R4, R5, 0x200, RZ, 0xc0, !PT ;  /* 0x0000020005047812 */ /* 0x000fc800078ec0ff */
[----:B------:R-:W-:-:S07]  /*1fd0*/  SHF.R.U32.HI R4, RZ, 0x6, R4 ;  /* 0x00000006ff047819 */ /* 0x000fce0000011604 */
[----:B------:R3:W-:Y:S01]  /*1fe0*/  LDGSTS.E.LTC128B.64 [R20+0x4000], desc[UR22][R24.64], P0 ;  /* 0x0400000018147fae */ /* 0x0007e20008121b56 */
[----:B-1----:R-:W-:-:S04]  /*1ff0*/  IADD3 R22, P0, R24, UR12, RZ ;  /* 0x0000000c18167c10 */ /* 0x002fc8000ff1e0ff */
[----:B------:R-:W-:Y:S02]  /*2000*/  IADD3.X R23, R25, UR13, RZ, P0, !PT ;  /* 0x0000000d19177c10 */ /* 0x000fe400087fe4ff */
[----:B------:R-:W-:Y:S02]  /*2010*/  ISETP.NE.U32.AND P0, PT, R4, RZ, PT ;  /* 0x000000ff0400720c */ /* 0x000fe40003f05070 */
[----:B--2---:R-:W-:Y:S02]  /*2020*/  CS2R R16, SRZ ;  /* 0x0000000000107805 */ /* 0x004fe4000001ff00 */
[----:B------:R-:W-:-:S04]  /*2030*/  LOP3.LUT R4, R5, 0x400, RZ, 0xc0, !PT ;  /* 0x0000040005047812 */ /* 0x000fc800078ec0ff */
[----:B------:R-:W-:-:S05]  /*2040*/  SHF.R.U32.HI R4, RZ, 0x7, R4 ;  /* 0x00000007ff047819 */ /* 0x000fca0000011604 */
[----:B------:R1:W-:Y:S01]  /*2050*/  LDGSTS.E.LTC128B.64 [R20+0x4400], desc[UR22][R22.64], P0 ;  /* 0x0440000016147fae */ /* 0x0003e20008121b56 */
[----:B------:R-:W-:-:S04]  /*2060*/  IADD3 R14, P0, R22, UR12, RZ ;  /* 0x0000000c160e7c10 */ /* 0x000fc8000ff1e0ff */
[----:B------:R-:W-:Y:S02]  /*2070*/  IADD3.X R15, R23, UR13, RZ, P0, !PT ;  /* 0x0000000d170f7c10 */ /* 0x000fe400087fe4ff */
[----:B------:R-:W-:Y:S02]  /*2080*/  ISETP.NE.U32.AND P0, PT, R4, RZ, PT ;  /* 0x000000ff0400720c */ /* 0x000fe40003f05070 */
[----:B---3--:R-:W-:Y:S02]  /*2090*/  CS2R R24, SRZ ;  /* 0x0000000000187805 */ /* 0x008fe4000001ff00 */
[----:B------:R-:W-:-:S04]  /*20a0*/  LOP3.LUT R4, R5, 0x800, RZ, 0xc0, !PT ;  /* 0x0000080005047812 */ /* 0x000fc800078ec0ff */
[----:B------:R-:W-:-:S05]  /*20b0*/  SHF.R.U32.HI R4, RZ, 0x8, R4 ;  /* 0x00000008ff047819 */ /* 0x000fca0000011604 */
[----:B------:R2:W-:Y:S01]  /*20c0*/  LDGSTS.E.LTC128B.64 [R20+0x4800], desc[UR22][R14.64], P0 ;  /* 0x048000000e147fae */ /* 0x0005e20008121b56 */
[----:B------:R-:W-:-:S04]  /*20d0*/  IADD3 R10, P0, R6, UR8, RZ ;  /* 0x00000008060a7c10 */ /* 0x000fc8000ff1e0ff */
[----:B------:R-:W-:Y:S02]  /*20e0*/  IADD3.X R11, R7, UR9, RZ, P0, !PT ;  /* 0x00000009070b7c10 */ /* 0x000fe400087fe4ff */
[----:B------:R-:W-:Y:S02]  /*20f0*/  IADD3 R6, P0, R14, UR12, RZ ;  /* 0x0000000c0e067c10 */ /* 0x000fe4000ff1e0ff */
[----:B-1----:R-:W-:Y:S02]  /*2100*/  CS2R R22, SRZ ;  /* 0x0000000000167805 */ /* 0x002fe4000001ff00 */
[----:B------:R-:W-:Y:S02]  /*2110*/  IADD3.X R7, R15, UR13, RZ, P0, !PT ;  /* 0x0000000d0f077c10 */ /* 0x000fe400087fe4ff */
[----:B------:R-:W-:Y:S01]  /*2120*/  PLOP3.LUT P0, PT, PT, PT, UP0, 0x40, 0x0 ;  /* 0x000000000000781c */ /* 0x000fe20003f0e808 */
[----:B------:R-:W-:-:S03]  /*2130*/  UISETP.NE.AND UP0, UPT, UR26, 0x2, UPT ;  /* 0x000000021a00788c */ /* 0x000fc6000bf05270 */
[----:B------:R-:W-:Y:S02]  /*2140*/  SEL R9, R9, RZ, !P0 ;  /* 0x000000ff09097207 */ /* 0x000fe40004000000 */
[----:B------:R-:W-:-:S03]  /*2150*/  ISETP.NE.U32.AND P0, PT, R4, RZ, PT ;  /* 0x000000ff0400720c */ /* 0x000fc60003f05070 */
[----:B------:R-:W-:Y:S01]  /*2160*/  IMAD.SHL.U32 R4, R9, 0x8, RZ ;  /* 0x0000000809047824 */ /* 0x000fe200078e00ff */
[----:B--2---:R-:W-:-:S09]  /*2170*/  CS2R R14, SRZ ;  /* 0x00000000000e7805 */ /* 0x004fd2000001ff00 */
[----:B------:R1:W-:Y:S01]  /*2180*/  LDGSTS.E.LTC128B.64 [R20+0x4c00], desc[UR22][R6.64], P0 ;  /* 0x04c0000006147fae */ /* 0x0003e20008121b56 */
[----:B------:R-:W-:Y:S01]  /*2190*/  LOP3.LUT P0, RZ, R4, 0x8, RZ, 0xc0, !PT ;  /* 0x0000000804ff7812 */ /* 0x000fe2000780c0ff */
[----:B------:R-:W-:-:S12]  /*21a0*/  IMAD.SHL.U32 R4, R9, 0x4, RZ ;  /* 0x0000000409047824 */ /* 0x000fd800078e00ff */
[----:B------:R-:W-:Y:S01]  /*21b0*/  LDGSTS.E.LTC128B.64 [R100+0xe000], desc[UR22][R10.64], P0 ;  /* 0x0e0000000a647fae */ /* 0x000fe20008121b56 */
[----:B------:R-:W-:Y:S01]  /*21c0*/  LOP3.LUT P0, RZ, R4, 0x8, RZ, 0xc0, !PT ;  /* 0x0000000804ff7812 */ /* 0x000fe2000780c0ff */
[----:B------:R-:W-:Y:S01]  /*21d0*/  IMAD.SHL.U32 R4, R9, 0x2, RZ ;  /* 0x0000000209047824 */ /* 0x000fe200078e00ff */
[----:B-1----:R-:W-:-:S11]  /*21e0*/  CS2R R20, SRZ ;  /* 0x0000000000147805 */ /* 0x002fd6000001ff00 */
[----:B------:R-:W-:Y:S01]  /*21f0*/  LDGSTS.E.LTC128B.64 [R100+0xe080], desc[UR22][R10.64+0x80], P0 ;  /* 0x0e0800800a647fae */ /* 0x000fe20008121b56 */
[----:B------:R-:W-:-:S13]  /*2200*/  LOP3.LUT P0, RZ, R4, 0x8, RZ, 0xc0, !PT ;  /* 0x0000000804ff7812 */ /* 0x000fda000780c0ff */
[----:B------:R-:W-:Y:S01]  /*2210*/  LDGSTS.E.LTC128B.64 [R100+0xe100], desc[UR22][R10.64+0x100], P0 ;  /* 0x0e1001000a647fae */ /* 0x000fe20008121b56 */
[----:B------:R-:W-:-:S13]  /*2220*/  LOP3.LUT P0, RZ, R9, 0x8, RZ, 0xc0, !PT ;  /* 0x0000000809ff7812 */ /* 0x000fda000780c0ff */
[----:B------:R1:W-:Y:S01]  /*2230*/  LDGSTS.E.LTC128B.64 [R100+0xe180], desc[UR22][R10.64+0x180], P0 ;  /* 0x0e1801800a647fae */ /* 0x0003e20008121b56 */
[C---:B------:R-:W-:Y:S02]  /*2240*/  ISETP.LT.AND P0, PT, R8.reuse, UR18, !P5 ;  /* 0x0000001208007c0c */ /* 0x040fe4000ef01270 */
[----:B------:R-:W-:Y:S01]  /*2250*/  ISETP.NE.AND P5, PT, R13, RZ, PT ;  /* 0x000000ff0d00720c */ /* 0x000fe20003fa5270 */
[----:B------:R-:W0:Y:S01]  /*2260*/  LDGDEPBAR ;  /* 0x00000000000079af */ /* 0x000e220000000000 */
[----:B------:R-:W-:Y:S02]  /*2270*/  SEL R4, RZ, 0x100, !P0 ;  /* 0x00000100ff047807 */ /* 0x000fe40004000000 */
[----:B------:R-:W-:Y:S02]  /*2280*/  ISETP.LT.AND P0, PT, R8, UR18, !P6 ;  /* 0x0000001208007c0c */ /* 0x000fe4000f701270 */
[----:B------:R-:W-:Y:S02]  /*2290*/  ISETP.NE.AND P6, PT, R12, RZ, PT ;  /* 0x000000ff0c00720c */ /* 0x000fe40003fc5270 */
[----:B------:R-:W-:-:S02]  /*22a0*/  CS2R R12, SRZ ;  /* 0x00000000000c7805 */ /* 0x000fc4000001ff00 */
[----:B------:R-:W-:Y:S02]  /*22b0*/  SEL R6, RZ, 0x200, !P0 ;  /* 0x00000200ff067807 */ /* 0x000fe40004000000 */
[----:B------:R-:W-:Y:S02]  /*22c0*/  ISETP.LT.AND P0, PT, R8, UR18, !P2 ;  /* 0x0000001208007c0c */ /* 0x000fe4000d701270 */
[----:B------:R-:W-:Y:S02]  /*22d0*/  LOP3.LUT R3, R6, R4, R3, 0xfe, !PT ;  /* 0x0000000406037212 */ /* 0x000fe400078efe03 */
[----:B------:R-:W-:Y:S02]  /*22e0*/  CS2R R6, SRZ ;  /* 0x0000000000067805 */ /* 0x000fe4000001ff00 */
[----:B------:R-:W-:Y:S02]  /*22f0*/  SEL R5, RZ, 0x400, !P0 ;  /* 0x00000400ff057807 */ /* 0x000fe40004000000 */
[----:B------:R-:W-:-:S04]  /*2300*/  ISETP.LT.AND P0, PT, R8, UR18, !P3 ;  /* 0x0000001208007c0c */ /* 0x000fc8000df01270 */
[----:B------:R-:W-:Y:S02]  /*2310*/  SEL R8, RZ, 0x800, !P0 ;  /* 0x00000800ff087807 */ /* 0x000fe40004000000 */
[----:B------:R-:W-:Y:S02]  /*2320*/  IADD3 R122, P0, R18, UR28, RZ ;  /* 0x0000001c127a7c10 */ /* 0x000fe4000ff1e0ff */
[----:B------:R-:W-:Y:S01]  /*2330*/  LOP3.LUT R3, R8, R5, R3, 0xfe, !PT ;  /* 0x0000000508037212 */ /* 0x000fe200078efe03 */
[----:B------:R-:W-:-:S04]  /*2340*/  DEPBAR.LE SB0, 0x1 ;  /* 0x000080400000791a */ /* 0x000fc80000000000 */
[----:B------:R-:W-:Y:S02]  /*2350*/  IADD3.X R125, R19, UR27, RZ, P0, !PT ;  /* 0x0000001b137d7c10 */ /* 0x000fe400087fe4ff */
[----:B------:R-:W-:Y:S01]  /*2360*/  CS2R R18, SRZ ;  /* 0x0000000000127805 */ /* 0x000fe2000001ff00 */
[----:B------:R-:W-:Y:S01]  /*2370*/  BAR.SYNC.DEFER_BLOCKING 0x0 ;  /* 0x0000000000007b1d */ /* 0x000fe20000010000 */
[----:B------:R-:W-:Y:S02]  /*2380*/  PLOP3.LUT P0, PT, PT, PT, UP0, 0x40, 0x0 ;  /* 0x000000000000781c */ /* 0x000fe40003f0e808 */
[----:B-1----:R-:W-:Y:S02]  /*2390*/  CS2R R10, SRZ ;  /* 0x00000000000a7805 */ /* 0x002fe4000001ff00 */
[----:B------:R-:W-:Y:S02]  /*23a0*/  CS2R R8, SRZ ;  /* 0x0000000000087805 */ /* 0x000fe4000001ff00 */
[----:B------:R-:W-:-:S02]  /*23b0*/  CS2R R4, SRZ ;  /* 0x0000000000047805 */ /* 0x000fc4000001ff00 */
[----:B------:R-:W-:Y:S02]  /*23c0*/  SEL R119, R3, RZ, !P0 ;  /* 0x000000ff03777207 */ /* 0x000fe40004000000 */
[----:B------:R-:W-:Y:S02]  /*23d0*/  SHF.R.U32.HI R3, RZ, 0x5, R2 ;  /* 0x00000005ff037819 */ /* 0x000fe40000011602 */
[----:B------:R-:W-:Y:S01]  /*23e0*/  PLOP3.LUT P0, PT, PT, PT, UP0, 0x40, 0x0 ;  /* 0x000000000000781c */ /* 0x000fe20003f0e808 */
[----:B------:R-:W-:-:S03]  /*23f0*/  UISETP.GE.AND UP0, UPT, UR26, 0x1, UPT ;  /* 0x000000011a00788c */ /* 0x000fc6000bf06270 */
[----:B------:R-:W1:Y:S01]  /*2400*/  SHFL.IDX PT, R3, R3, RZ, 0x1f ;  /* 0x00001fff03037589 */ /* 0x000e6200000e0000 */
[----:B------:R-:W-:Y:S02]  /*2410*/  SEL R118, R118, RZ, !P0 ;  /* 0x000000ff76767207 */ /* 0x000fe40004000000 */
[----:B------:R-:W-:Y:S02]  /*2420*/  PLOP3.LUT P0, PT, PT, PT, UP0, 0x40, 0x0 ;  /* 0x000000000000781c */ /* 0x000fe40003f0e808 */
[----:B-1----:R-:W-:-:S13]  /*2430*/  R2UR UR4, R3 ;  /* 0x00000000030472ca */ /* 0x002fda00000e0000 */
[----:B------:R-:W-:-:S04]  /*2440*/  USHF.R.S32.HI UR36, URZ, 0x1f, UR4 ;  /* 0x0000001f3f247899 */ /* 0x000fc80008011404 */
[----:B------:R-:W-:-:S04]  /*2450*/  ULEA.HI UR36, UR36, UR4, URZ, 0x3 ;  /* 0x0000000424247291 */ /* 0x000fc8000f8f183f */
[----:B------:R-:W-:Y:S02]  /*2460*/  ULOP3.LUT UR35, UR36, 0xfffffff8, URZ, 0xc0, !UPT ;  /* 0xfffffff824237892 */ /* 0x000fe4000f8ec03f */
[----:B------:R-:W-:Y:S02]  /*2470*/  USHF.R.S32.HI UR36, URZ, 0x3, UR36 ;  /* 0x000000033f247899 */ /* 0x000fe40008011424 */
[----:B------:R-:W-:-:S04]  /*2480*/  UIADD3 UR35, UR4, -UR35, URZ ;  /* 0x8000002304237290 */ /* 0x000fc8000fffe03f */
[----:B------:R-:W-:-:S04]  /*2490*/  USHF.R.S32.HI UR34, URZ, 0x1f, UR35 ;  /* 0x0000001f3f227899 */ /* 0x000fc80008011423 */
[----:B------:R-:W-:-:S04]  /*24a0*/  ULEA.HI UR34, UR34, UR35, URZ, 0x2 ;  /* 0x0000002322227291 */ /* 0x000fc8000f8f103f */
[----:B------:R-:W-:Y:S02]  /*24b0*/  ULOP3.LUT UR4, UR34, 0xfffffffc, URZ, 0xc0, !UPT ;  /* 0xfffffffc22047892 */ /* 0x000fe4000f8ec03f */
[----:B------:R-:W-:Y:S02]  /*24c0*/  USHF.R.S32.HI UR34, URZ, 0x2, UR34 ;  /* 0x000000023f227899 */ /* 0x000fe40008011422 */
[----:B------:R-:W-:Y:S01]  /*24d0*/  UIADD3 UR35, UR35, -UR4, URZ ;  /* 0x8000000423237290 */ /* 0x000fe2000fffe03f */
[----:B------:R-:W-:Y:S11]  /*24e0*/  @P0 BRA `(.L_x_3) ;  /* 0x0000001400440947 */ /* 0x000ff60003800000 */
[C---:B------:R-:W-:Y:S01]  /*24f0*/  LOP3.LUT R3, R2.reuse, 0x1f, RZ, 0xc0, !PT ;  /* 0x0000001f02037812 */ /* 0x040fe200078ec0ff */
[----:B------:R-:W-:Y:S01]  /*2500*/  ULEA UR5, UR36, UR34, 0x5 ;  /* 0x0000002224057291 */ /* 0x000fe2000f8e283f */
[----:B------:R-:W-:Y:S01]  /*2510*/  LOP3.LUT R55, R2, 0x7, RZ, 0xc0, !PT ;  /* 0x0000000702377812 */ /* 0x000fe200078ec0ff */
[----:B------:R-:W-:Y:S01]  /*2520*/  ULEA UR4, UR36, UR35, 0x6 ;  /* 0x0000002324047291 */ /* 0x000fe2000f8e303f */
[----:B------:R-:W-:Y:S01]  /*2530*/  SHF.R.U32.HI R3, RZ, 0x3, R3 ;  /* 0x00000003ff037819 */ /* 0x000fe20000011603 */
[----:B------:R-:W-:Y:S01]  /*2540*/  USHF.L.U32 UR5, UR5, 0x5, URZ ;  /* 0x0000000505057899 */ /* 0x000fe2000800063f */
[----:B------:R-:W-:Y:S01]  /*2550*/  VIADD R0, R0, UR21 ;  /* 0x0000001500007c36 */ /* 0x000fe20008000000 */
[----:B------:R-:W-:Y:S01]  /*2560*/  USHF.L.U32 UR4, UR4, 0x5, URZ ;  /* 0x0000000504047899 */ /* 0x000fe2000800063f */
[C---:B------:R-:W-:Y:S01]  /*2570*/  LOP3.LUT R68, R3.reuse, 0x7, R2, 0x78, !PT ;  /* 0x0000000703447812 */ /* 0x040fe200078e7802 */
[----:B------:R-:W-:Y:S01]  /*2580*/  IMAD.SHL.U32 R54, R3, 0x40, RZ ;  /* 0x0000004003367824 */ /* 0x000fe200078e00ff */
[----:B------:R-:W-:Y:S01]  /*2590*/  USHF.L.U32 UR5, UR5, 0x3, URZ ;  /* 0x0000000305057899 */ /* 0x000fe2000800063f */
[----:B------:R-:W-:Y:S01]  /*25a0*/  IMAD R121, R107, 0x2, R0 ;  /* 0x000000026b797824 */ /* 0x000fe200078e0200 */
[----:B------:R-:W-:Y:S01]  /*25b0*/  USHF.R.S32.HI UR4, URZ, 0x1, UR4 ;  /* 0x000000013f047899 */ /* 0x000fe20008011404 */
[----:B------:R-:W-:Y:S01]  /*25c0*/  IMAD R3, R3, 0x20, R68 ;  /* 0x0000002003037824 */ /* 0x000fe200078e0244 */
[----:B------:R-:W-:Y:S01]  /*25d0*/  LOP3.LUT R2, R54, 0xffffffc0, R55, 0xe2, !PT ;  /* 0xffffffc036027812 */ /* 0x000fe200078ee237 */
[----:B------:R-:W-:Y:S01]  /*25e0*/  ULOP3.LUT UR24, URZ, UR24, URZ, 0x33, !UPT ;  /* 0x000000183f187292 */ /* 0x000fe2000f8e333f */
[----:B------:R-:W-:Y:S01]  /*25f0*/  VIADD R117, R84, 0x30 ;  /* 0x0000003054757836 */ /* 0x000fe20000000000 */
[----:B------:R-:W-:Y:S01]  /*2600*/  ULOP3.LUT UR25, URZ, UR25, URZ, 0x33, !UPT ;  /* 0x000000193f197292 */ /* 0x000fe2000f8e333f */
[----:B------:R-:W-:Y:S01]  /*2610*/  LEA R3, R3, UR6, 0x4 ;  /* 0x0000000603037c11 */ /* 0x000fe2000f8e20ff */
[C---:B------:R-:W-:Y:S01]  /*2620*/  VIADD R54, R2.reuse, UR4 ;  /* 0x0000000402367c36 */ /* 0x040fe20008000000 */
[----:B------:R-:W-:Y:S01]  /*2630*/  ULEA UR4, UR4, UR6, 0x4 ;  /* 0x0000000604047291 */ /* 0x000fe2000f8e203f */
[----:B------:R-:W-:Y:S01]  /*2640*/  IMAD.SHL.U32 R2, R2, 0x10, RZ ;  /* 0x0000001002027824 */ /* 0x000fe200078e00ff */
[----:B------:R-:W-:Y:S01]  /*2650*/  UISETP.LT.AND UP0, UPT, UR24, UR25, UPT ;  /* 0x000000191800728c */ /* 0x000fe2000bf01270 */
[----:B------:R-:W1:Y:S01]  /*2660*/  LDS.128 R72, [R3+UR5+0xc000] ;  /* 0x00c0000503487984 */ /* 0x000e620008000c00 */
[----:B------:R-:W-:Y:S01]  /*2670*/  LEA R54, R54, UR6, 0x4 ;  /* 0x0000000636367c11 */ /* 0x000fe2000f8e20ff */
[----:B------:R-:W-:Y:S01]  /*2680*/  VIADD R121, R121, 0x30 ;  /* 0x0000003079797836 */ /* 0x000fe20000000000 */
[----:B------:R-:W-:Y:S01]  /*2690*/  USEL UR24, UR24, UR25, !UP0 ;  /* 0x0000001918187287 */ /* 0x000fe2000c000000 */
[----:B------:R-:W2:Y:S01]  /*26a0*/  LDS.128 R76, [R3+UR5+0xc080] ;  /* 0x00c08005034c7984 */ /* 0x000ea20008000c00 */
[----:B------:R-:W-:Y:S01]  /*26b0*/  LOP3.LUT R0, R2, 0x40, RZ, 0x3c, !PT ;  /* 0x0000004002007812 */ /* 0x000fe200078e3cff */
[----:B------:R-:W-:Y:S01]  /*26c0*/  UMOV UR26, URZ ;  /* 0x0000003f001a7c82 */ /* 0x000fe20008000000 */
[----:B------:R-:W-:Y:S01]  /*26d0*/  UIADD3 UR32, UR6, 0x8000, URZ ;  /* 0x0000800006207890 */ /* 0x000fe2000fffe03f */
[----:B------:R-:W3:Y:S01]  /*26e0*/  LDS.128 R68, [R54] ;  /* 0x0000000036447984 */ /* 0x000ee20000000c00 */
[----:B------:R-:W-:-:S02]  /*26f0*/  UIADD3 UR33, -UR24, -0x2, URZ ;  /* 0xfffffffe18217890 */ /* 0x000fc4000fffe13f */
[----:B------:R-:W-:Y:S01]  /*2700*/  UIADD3 UR4, UR4, 0x1000, URZ ;  /* 0x0000100004047890 */ /* 0x000fe2000fffe03f */
[----:B------:R4:W1:Y:S01]  /*2710*/  LDS.128 R80, [R54+0x80] ;  /* 0x0000800036507984 */ /* 0x0008620000000c00 */
[----:B------:R-:W-:Y:S01]  /*2720*/  UMOV UR29, 0x2 ;  /* 0x00000002001d7882 */ /* 0x000fe20000000000 */
[----:B------:R-:W-:Y:S01]  /*2730*/  UMOV UR31, 0x4000 ;  /* 0x00004000001f7882 */ /* 0x000fe20000000000 */
[----:B------:R-:W-:Y:S01]  /*2740*/  UMOV UR21, 0xfffff700 ;  /* 0xfffff70000157882 */ /* 0x000fe20000000000 */
[----:B----4-:R-:W-:-:S07]  /*2750*/  CS2R R54, SRZ ;  /* 0x0000000000367805 */ /* 0x010fce000001ff00 */
.L_x_4:
[----:B------:R-:W-:-:S04]  /*2760*/  DEPBAR.LE SB5, 0xc ;  /* 0x0000d3000000791a */ /* 0x000fc80000000000 */
[C---:B-1-3--:R-:W5:Y:S01]  /*2770*/  DMMA.8x8x4 R4, R68.reuse, R72, R4 ;  /* 0x000000484404723f */ /* 0x04af620000000004 */
[----:B------:R-:W-:Y:S01]  /*2780*/  LDS.128 R92, [R2+UR4] ;  /* 0x00000004025c7984 */ /* 0x000fe20008000c00 */
[----:B------:R-:W-:Y:S02]  /*2790*/  UIADD3 UR25, UR5, -0x4000, URZ ;  /* 0xffffc00005197890 */ /* 0x000fe4000fffe03f */
[----:B------:R-:W-:Y:S01]  /*27a0*/  IADD3 R130, P0, R122, UR12, RZ ;  /* 0x0000000c7a827c10 */ /* 0x000fe2000ff1e0ff */
[----:B------:R-:W-:Y:S01]  /*27b0*/  IMAD.MOV.U32 R126, RZ, RZ, R124 ;  /* 0x000000ffff7e7224 */ /* 0x000fe200078e007c */
[----:B------:R-:W-:Y:S01]  /*27c0*/  UISETP.NE.AND UP0, UPT, UR33, 0x2, UPT ;  /* 0x000000022100788c */ /* 0x000fe2000bf05270 */
[----:B------:R-:W-:Y:S01]  /*27d0*/  IMAD.MOV.U32 R127, RZ, RZ, R123 ;  /* 0x000000ffff7f7224 */ /* 0x000fe200078e007b */
[----:B------:R-:W-:Y:S01]  /*27e0*/  IADD3.X R131, R125, UR13, RZ, P0, !PT ;  /* 0x0000000d7d837c10 */ /* 0x000fe200087fe4ff */
[----:B--2---:R-:W2:Y:S01]  /*27f0*/  LDS.128 R84, [R3+UR5+0xc800] ;  /* 0x00c8000503547984 */ /* 0x004ea20008000c00 */
[----:B------:R-:W-:Y:S01]  /*2800*/  IMAD.MOV.U32 R124, RZ, RZ, R122 ;  /* 0x000000ffff7c7224 */ /* 0x000fe200078e007a */
[----:B------:R-:W-:Y:S01]  /*2810*/  UIADD3 UR26, UR26, 0x1, URZ ;  /* 0x000000011a1a7890 */ /* 0x000fe2000fffe03f */
[----:B------:R-:W-:Y:S01]  /*2820*/  VIADD R123, R106, UR32 ;  /* 0x000000206a7b7c36 */ /* 0x000fe20008000000 */
[----:B------:R-:W-:Y:S01]  /*2830*/  ISETP.NE.AND P3, PT, R113, RZ, PT ;  /* 0x000000ff7100720c */ /* 0x000fe20003f65270 */
[----:B------:R-:W-:Y:S01]  /*2840*/  VIADD R122, R100, UR31 ;  /* 0x0000001f647a7c36 */ /* 0x000fe20008000000 */
[----:B------:R-:W-:Y:S01]  /*2850*/  ISETP.NE.AND P1, PT, R115, RZ, PT ;  /* 0x000000ff7300720c */ /* 0x000fe20003f25270 */
[C---:B------:R-:W5:Y:S01]  /*2860*/  DMMA.8x8x4 R8, R68.reuse, R74, R8 ;  /* 0x0000004a4408723f */ /* 0x040f620000000008 */
[----:B------:R-:W2:Y:S01]  /*2870*/  LDS.128 R88, [R3+UR5+0xc880] ;  /* 0x00c8800503587984 */ /* 0x000ea20008000c00 */
[----:B------:R-:W-:Y:S01]  /*2880*/  UIADD3 UR30, UR4, 0x1000, URZ ;  /* 0x00001000041e7890 */ /* 0x000fe2000fffe03f */
[C---:B------:R-:W-:Y:S01]  /*2890*/  ISETP.LT.AND P3, PT, R117.reuse, UR18, !P3 ;  /* 0x0000001275007c0c */ /* 0x040fe2000df61270 */
[----:B------:R-:W-:Y:S01]  /*28a0*/  VIADD R120, R2, UR4 ;  /* 0x0000000402787c36 */ /* 0x000fe20008000000 */
[----:B------:R-:W-:Y:S01]  /*28b0*/  ISETP.LT.AND P1, PT, R117, UR18, !P1 ;  /* 0x0000001275007c0c */ /* 0x000fe2000cf21270 */
[C---:B------:R-:W-:Y:S01]  /*28c0*/  IMAD.SHL.U32 R128, R119.reuse, 0x8, RZ ;  /* 0x0000000877807824 */ /* 0x040fe200078e00ff */
[----:B------:R-:W-:Y:S01]  /*28d0*/  ISETP.NE.AND P2, PT, R114, RZ, PT ;  /* 0x000000ff7200720c */ /* 0x000fe20003f45270 */
[----:B------:R-:W-:Y:S01]  /*28e0*/  UIADD3 UR33, UR33, -0x1, URZ ;  /* 0xffffffff21217890 */ /* 0x000fe2000fffe03f */
[----:B------:R-:W1:Y:S01]  /*28f0*/  LDS.128 R96, [R2+UR4+0x80] ;  /* 0x0000800402607984 */ /* 0x000e620008000c00 */
[----:B------:R-:W-:Y:S01]  /*2900*/  UIADD3 UR29, UR29, 0x1, URZ ;  /* 0x000000011d1d7890 */ /* 0x000fe2000fffe03f */
[----:B------:R-:W-:Y:S01]  /*2910*/  LOP3.LUT P0, RZ, R128, 0x8, RZ, 0xc0, !PT ;  /* 0x0000000880ff7812 */ /* 0x000fe2000780c0ff */
[----:B------:R-:W-:Y:S01]  /*2920*/  IMAD.SHL.U32 R128, R119, 0x4, RZ ;  /* 0x0000000477807824 */ /* 0x000fe200078e00ff */
[----:B------:R-:W-:Y:S01]  /*2930*/  ISETP.LT.AND P2, PT, R117, UR18, !P2 ;  /* 0x0000001275007c0c */ /* 0x000fe2000d741270 */
[----:B------:R-:W-:Y:S02]  /*2940*/  UISETP.NE.AND UP1, UPT, UR29, 0x3, UPT ;  /* 0x000000031d00788c */ /* 0x000fe4000bf25270 */
[C---:B------:R-:W5:Y:S01]  /*2950*/  DMMA.8x8x4 R12, R68.reuse, R76, R12 ;  /* 0x0000004c440c723f */ /* 0x040f62000000000c */
[----:B------:R-:W-:Y:S02]  /*2960*/  UIADD3 UR28, UR31, -0x4000, URZ ;  /* 0xffffc0001f1c7890 */ /* 0x000fe4000fffe03f */
[----:B------:R-:W-:Y:S02]  /*2970*/  UIADD3 UR27, UR32, -0x8000, URZ ;  /* 0xffff8000201b7890 */ /* 0x000fe4000fffe03f */
[----:B------:R-:W-:Y:S03]  /*2980*/  USEL UR29, UR29, URZ, UP1 ;  /* 0x0000003f1d1d7287 */ /* 0x000fe60008800000 */
[----:B------:R-:W-:Y:S01]  /*2990*/  @!PT LDS RZ, [RZ] ;  /* 0x00000000fffff984 */ /* 0x000fe20000000800 */
[----:B------:R-:W-:Y:S01]  /*29a0*/  @!PT LDS RZ, [RZ] ;  /* 0x00000000fffff984 */ /* 0x000fe20000000800 */
[----:B------:R-:W-:Y:S01]  /*29b0*/  @!PT LDS RZ, [RZ] ;  /* 0x00000000fffff984 */ /* 0x000fe20000000800 */
[----:B------:R3:W-:Y:S01]  /*29c0*/  LDGSTS.E.LTC128B.64 [R123], desc[UR22][R124.64], P0 ;  /* 0x000000007c7b7fae */ /* 0x0007e20008121b56 */
[----:B------:R-:W-:Y:S01]  /*29d0*/  LOP3.LUT P0, RZ, R128, 0x8, RZ, 0xc0, !PT ;  /* 0x0000000880ff7812 */ /* 0x000fe2000780c0ff */
[----:B------:R-:W-:Y:S01]  /*29e0*/  IMAD.SHL.U32 R128, R118, 0x8, RZ ;  /* 0x0000000876807824 */ /* 0x000fe200078e00ff */
[----:B------:R-:W-:Y:S02]  /*29f0*/  @UP1 UIADD3 UR28, UR31, 0x2000, URZ ;  /* 0x000020001f1c1890 */ /* 0x000fe4000fffe03f */
[----:B------:R-:W-:Y:S03]  /*2a00*/  @UP1 UIADD3 UR27, UR32, 0x4000, URZ ;  /* 0x00004000201b1890 */ /* 0x000fe6000fffe03f */
[-C--:B------:R-:W5:Y:S02]  /*2a10*/  DMMA.8x8x4 R16, R68, R78.reuse, R16 ;  /* 0x0000004e4410723f */ /* 0x080f640000000010 */
[----:B------:R-:W-:Y:S04]  /*2a20*/  UMOV UR31, UR28 ;  /* 0x0000001c001f7c82 */ /* 0x000fe80008000000 */
[----:B------:R4:W-:Y:S01]  /*2a30*/  LDGSTS.E.LTC128B.64 [R123+0x400], desc[UR22][R130.64], P0 ;  /* 0x00400000827b7fae */ /* 0x0009e20008121b56 */
[----:B------:R-:W-:Y:S01]  /*2a40*/  LOP3.LUT P0, RZ, R128, 0x8, RZ, 0xc0, !PT ;  /* 0x0000000880ff7812 */ /* 0x000fe2000780c0ff */
[----:B------:R-:W-:Y:S08]  /*2a50*/  DEPBAR.LE SB5, 0xc ;  /* 0x0000d3000000791a */ /* 0x000ff00000000000 */
[C---:B------:R-:W5:Y:S04]  /*2a60*/  DMMA.8x8x4 R20, R70.reuse, R78, R20 ;  /* 0x0000004e4614723f */ /* 0x040f680000000014 */
[----:B------:R-:W-:Y:S01]  /*2a70*/  LDGSTS.E.LTC128B.64 [R122+0xc000], desc[UR22][R126.64], P0 ;  /* 0x0c0000007e7a7fae */ /* 0x000fe20008121b56 */
[----:B------:R-:W-:Y:S01]  /*2a80*/  IADD3 R128, P0, R130, UR12, RZ ;  /* 0x0000000c82807c10 */ /* 0x000fe2000ff1e0ff */
[----:B---3--:R-:W-:Y:S03]  /*2a90*/  IMAD.SHL.U32 R124, R119, 0x2, RZ ;  /* 0x00000002777c7824 */ /* 0x008fe600078e00ff */
[----:B------:R-:W-:Y:S02]  /*2aa0*/  IADD3.X R129, R131, UR13, RZ, P0, !PT ;  /* 0x0000000d83817c10 */ /* 0x000fe400087fe4ff */
[----:B------:R-:W-:Y:S05]  /*2ab0*/  IADD3 R132, P0, R128, UR12, RZ ;  /* 0x0000000c80847c10 */ /* 0x000fea000ff1e0ff */
[C---:B------:R-:W5:Y:S04]  /*2ac0*/  DMMA.8x8x4 R24, R70.reuse, R76, R24 ;  /* 0x0000004c4618723f */ /* 0x040f680000000018 */
[----:B------:R-:W-:Y:S02]  /*2ad0*/  IADD3.X R133, R129, UR13, RZ, P0, !PT ;  /* 0x0000000d81857c10 */ /* 0x000fe400087fe4ff */
[----:B------:R-:W-:Y:S01]  /*2ae0*/  LOP3.LUT P0, RZ, R124, 0x8, RZ, 0xc0, !PT ;  /* 0x000000087cff7812 */ /* 0x000fe2000780c0ff */
[----:B------:R-:W-:Y:S09]  /*2af0*/  IMAD.SHL.U32 R124, R118, 0x4, RZ ;  /* 0x00000004767c7824 */ /* 0x000ff200078e00ff */
[C---:B------:R-:W5:Y:S11]  /*2b00*/  DMMA.8x8x4 R28, R70.reuse, R74, R28 ;  /* 0x0000004a461c723f */ /* 0x040f76000000001c */
[----:B------:R-:W-:Y:S05]  /*2b10*/  @!UPT UIADD3 URZ, URZ, URZ, URZ ;  /* 0x0000003f3f3ff290 */ /* 0x000fea000fffe03f */
[-C--:B----4-:R4:W5:Y:S02]  /*2b20*/  DMMA.8x8x4 R32, R70, R72.reuse, R32 ;  /* 0x000000484620723f */ /* 0x0909640000000020 */
[----:B----4-:R-:W-:Y:S01]  /*2b30*/  LDS.128 R68, [R0+UR4+0x1000] ;  /* 0x0010000400447984 */ /* 0x010fe20008000c00 */
[----:B------:R-:W-:Y:S11]  /*2b40*/  DEPBAR.LE SB5, 0xc ;  /* 0x0000d3000000791a */ /* 0x000ff60000000000 */
[----:B------:R-:W-:Y:S02]  /*2b50*/  @!UPT UIADD3 URZ, URZ, URZ, URZ ;  /* 0x0000003f3f3ff290 */ /* 0x000fe4000fffe03f */
[C---:B------:R-:W5:Y:S11]  /*2b60*/  DMMA.8x8x4 R36, R80.reuse, R72, R36 ;  /* 0x000000485024723f */ /* 0x040f760000000024 */
[----:B------:R-:W-:Y:S05]  /*2b70*/  @!UPT UIADD3 URZ, URZ, URZ, URZ ;  /* 0x0000003f3f3ff290 */ /* 0x000fea000fffe03f */
[C---:B------:R-:W5:Y:S11]  /*2b80*/  DMMA.8x8x4 R40, R80.reuse, R74, R40 ;  /* 0x0000004a5028723f */ /* 0x040f760000000028 */
[----:B------:R-:W-:Y:S05]  /*2b90*/  @!UPT UIADD3 URZ, URZ, URZ, URZ ;  /* 0x0000003f3f3ff290 */ /* 0x000fea000fffe03f */
[C---:B------:R-:W5:Y:S11]  /*2ba0*/  DMMA.8x8x4 R44, R80.reuse, R76, R44 ;  /* 0x0000004c502c723f */ /* 0x040f76000000002c */
[----:B------:R-:W-:Y:S05]  /*2bb0*/  @!UPT UIADD3 URZ, URZ, URZ, URZ ;  /* 0x0000003f3f3ff290 */ /* 0x000fea000fffe03f */
[-C--:B------:R-:W5:Y:S01]  /*2bc0*/  DMMA.8x8x4 R48, R80, R78.reuse, R48 ;  /* 0x0000004e5030723f */ /* 0x080f620000000030 */
[----:B------:R-:W-:Y:S11]  /*2bd0*/  DEPBAR.LE SB5, 0xc ;  /* 0x0000d3000000791a */ /* 0x000ff60000000000 */
[----:B------:R-:W-:Y:S04]  /*2be0*/  @!UPT UIADD3 URZ, URZ, URZ, URZ ;  /* 0x0000003f3f3ff290 */ /* 0x000fe8000fffe03f */
[C---:B------:R-:W5:Y:S11]  /*2bf0*/  DMMA.8x8x4 R52, R82.reuse, R78, R52 ;  /* 0x0000004e5234723f */ /* 0x040f760000000034 */
[----:B------:R-:W-:Y:S05]  /*2c00*/  @!UPT UIADD3 URZ, URZ, URZ, URZ ;  /* 0x0000003f3f3ff290 */ /* 0x000fea000fffe03f */
[C---:B------:R3:W5:Y:S02]  /*2c10*/  DMMA.8x8x4 R56, R82.reuse, R76, R56 ;  /* 0x0000004c5238723f */ /* 0x0407640000000038 */
[----:B---3--:R-:W-:Y:S11]  /*2c20*/  LDS.128 R76, [R3+UR5+0xd080] ;  /* 0x00d08005034c7984 */ /* 0x008ff60008000c00 */
[----:B------:R-:W-:Y:S03]  /*2c30*/  @!UPT UIADD3 URZ, URZ, URZ, URZ ;  /* 0x0000003f3f3ff290 */ /* 0x000fe6000fffe03f */
[C---:B------:R-:W5:Y:S11]  /*2c40*/  DMMA.8x8x4 R60, R82.reuse, R74, R60 ;  /* 0x0000004a523c723f */ /* 0x040f76000000003c */
[----:B------:R-:W-:Y:S05]  /*2c50*/  @!UPT UIADD3 URZ, URZ, URZ, URZ ;  /* 0x0000003f3f3ff290 */ /* 0x000fea000fffe03f */
[----:B------:R3:W5:Y:S02]  /*2c60*/  DMMA.8x8x4 R64, R82, R72, R64 ;  /* 0x000000485240723f */ /* 0x0007640000000040 */
[----:B---3--:R-:W3:Y:S08]  /*2c70*/  LDS.128 R72, [R3+UR5+0xd000] ;  /* 0x00d0000503487984 */ /* 0x008ef00008000c00 */
[----:B------:R-:W4:Y:S01]  /*2c80*/  LDS.128 R80, [R0+UR4+0x1080] ;  /* 0x0010800400507984 */ /* 0x000f220008000c00 */
[----:B------:R-:W-:-:S05]  /*2c90*/  DEPBAR.LE SB5, 0xc ;  /* 0x0000d3000000791a */ /* 0x000fca0000000000 */
[C---:B--2---:R-:W5:Y:S02]  /*2ca0*/  DMMA.8x8x4 R4, R94.reuse, R84, R4 ;  /* 0x000000545e04723f */ /* 0x044f640000000004 */
[----:B------:R-:W-:Y:S01]  /*2cb0*/  @!PT LDS RZ, [RZ] ;  /* 0x00000000fffff984 */ /* 0x000fe20000000800 */
[----:B------:R-:W-:Y:S01]  /*2cc0*/  @!PT LDS RZ, [RZ] ;  /* 0x00000000fffff984 */ /* 0x000fe20000000800 */
[----:B------:R-:W-:Y:S01]  /*2cd0*/  @!PT LDS RZ, [RZ] ;  /* 0x00000000fffff984 */ /* 0x000fe20000000800 */
[----:B------:R2:W-:Y:S02]  /*2ce0*/  LDGSTS.E.LTC128B.64 [R123+0x800], desc[UR22][R128.64], P0 ;  /* 0x00800000807b7fae */ /* 0x0005e40008121b56 */
[----:B------:R-:W-:Y:S11]  /*2cf0*/  LOP3.LUT P0, RZ, R119, 0x8, RZ, 0xc0, !PT ;  /* 0x0000000877ff7812 */ /* 0x000ff6000780c0ff */
[----:B------:R-:W-:Y:S01]  /*2d00*/  @!UPT UIADD3 URZ, URZ, URZ, URZ ;  /* 0x0000003f3f3ff290 */ /* 0x000fe2000fffe03f */
[C---:B------:R-:W5:Y:S01]  /*2d10*/  DMMA.8x8x4 R8, R94.reuse, R86, R8 ;  /* 0x000000565e08723f */ /* 0x040f620000000008 */
[----:B------:R1:W-:Y:S02]  /*2d20*/  LDGSTS.E.LTC128B.64 [R123+0xc00], desc[UR22][R132.64], P0 ;  /* 0x00c00000847b7fae */ /* 0x0003e40008121b56 */
[----:B------:R-:W-:Y:S11]  /*2d30*/  LOP3.LUT P0, RZ, R124, 0x8, RZ, 0xc0, !PT ;  /* 0x000000087cff7812 */ /* 0x000ff6000780c0ff */
[----:B------:R-:W-:Y:S02]  /*2d40*/  @!UPT UIADD3 URZ, URZ, URZ, URZ ;  /* 0x0000003f3f3ff290 */ /* 0x000fe4000fffe03f */
[C---:B------:R-:W5:Y:S01]  /*2d50*/  DMMA.8x8x4 R12, R94.reuse, R88, R12 ;  /* 0x000000585e0c723f */ /* 0x040f62000000000c */
[----:B------:R-:W-:Y:S02]  /*2d60*/  LDGSTS.E.LTC128B.64 [R122+0xc080], desc[UR22][R126.64+0x80], P0 ;  /* 0x0c0800807e7a7fae */ /* 0x000fe40008121b56 */
[----:B------:R-:W-:Y:S04]  /*2d70*/  ISETP.NE.AND P0, PT, R116, RZ, PT ;  /* 0x000000ff7400720c */ /* 0x000fe80003f05270 */
[----:B------:R-:W-:Y:S04]  /*2d80*/  ISETP.LT.AND P0, PT, R117, UR18, !P0 ;  /* 0x0000001275007c0c */ /* 0x000fe8000c701270 */
[----:B------:R-:W-:Y:S04]  /*2d90*/  SEL R125, RZ, 0x1, !P0 ;  /* 0x00000001ff7d7807 */ /* 0x000fe80004000000 */
[----:B------:R-:W-:Y:S01]  /*2da0*/  P2R R125, PR, R125, 0xf ;  /* 0x0000000f7d7d7803 */ /* 0x000fe20000000000 */
[-C--:B------:R-:W5:Y:S01]  /*2db0*/  DMMA.8x8x4 R16, R94, R90.reuse, R16 ;  /* 0x0000005a5e10723f */ /* 0x080f620000000010 */
[----:B------:R-:W-:Y:S02]  /*2dc0*/  ISETP.NE.AND P3, PT, RZ, UR14, PT ;  /* 0x0000000eff007c0c */ /* 0x000fe4000bf65270 */
[----:B------:R-:W-:Y:S02]  /*2dd0*/  ISETP.NE.AND P2, PT, R108, RZ, PT ;  /* 0x000000ff6c00720c */ /* 0x000fe40003f45270 */
[C---:B------:R-:W-:Y:S02]  /*2de0*/  ISETP.LE.OR P0, PT, R121.reuse, R104, !P3 ;  /* 0x000000687900720c */ /* 0x040fe40005f03670 */
[C---:B------:R-:W-:Y:S04]  /*2df0*/  ISETP.LT.AND P1, PT, R121.reuse, UR18, !P2 ;  /* 0x0000001279007c0c */ /* 0x040fe8000d721270 */
[----:B------:R-:W-:Y:S01]  /*2e00*/  PLOP3.LUT P2, PT, P1, P0, PT, 0x80, 0x0 ;  /* 0x000000000000781c */ /* 0x000fe20000f41070 */
[----:B------:R-:W-:Y:S04]  /*2e10*/  DEPBAR.LE SB5, 0xc ;  /* 0x0000d3000000791a */ /* 0x000fe80000000000 */
[C---:B------:R-:W5:Y:S01]  /*2e20*/  DMMA.8x8x4 R20, R92.reuse, R90, R20 ;  /* 0x0000005a5c14723f */ /* 0x040f620000000014 */
[----:B------:R-:W-:Y:S03]  /*2e30*/  P2R R130, PR, RZ, 0x4 ;  /* 0x00000004ff827803 */ /* 0x000fe60000000000 */
[C---:B------:R-:W-:Y:S02]  /*2e40*/  ISETP.LT.AND P0, PT, R121.reuse, UR18, !P6 ;  /* 0x0000001279007c0c */ /* 0x040fe4000f701270 */
[C---:B------:R-:W-:Y:S02]  /*2e50*/  ISETP.LE.OR P1, PT, R121.reuse, R103, !P3 ;  /* 0x000000677900720c */ /* 0x040fe40005f23670 */
[C---:B------:R-:W-:Y:S02]  /*2e60*/  ISETP.LE.OR P2, PT, R121.reuse, R102, !P3 ;  /* 0x000000667900720c */ /* 0x040fe40005f43670 */
[----:B------:R-:W-:Y:S02]  /*2e70*/  PLOP3.LUT P1, PT, P0, P1, PT, 0x80, 0x0 ;  /* 0x000000000000781c */ /* 0x000fe40000723070 */
[C---:B------:R-:W-:Y:S02]  /*2e80*/  ISETP.LT.AND P0, PT, R121.reuse, UR18, !P5 ;  /* 0x0000001279007c0c */ /* 0x040fe4000ef01270 */
[C---:B------:R-:W-:Y:S02]  /*2e90*/  ISETP.LE.OR P3, PT, R121.reuse, R101, !P3 ;  /* 0x000000657900720c */ /* 0x040fe40005f63670 */
[C---:B------:R-:W5:Y:S01]  /*2ea0*/  DMMA.8x8x4 R24, R92.reuse, R88, R24 ;  /* 0x000000585c18723f */ /* 0x040f620000000018 */
[----:B------:R-:W-:Y:S02]  /*2eb0*/  PLOP3.LUT P2, PT, P0, P2, PT, 0x80, 0x0 ;  /* 0x000000000000781c */ /* 0x000fe40000745070 */
[----:B------:R-:W-:Y:S04]  /*2ec0*/  ISETP.LT.AND P0, PT, R121, UR18, !P4 ;  /* 0x0000001279007c0c */ /* 0x000fe8000e701270 */
[----:B------:R-:W-:Y:S02]  /*2ed0*/  PLOP3.LUT P3, PT, P0, P3, PT, 0x80, 0x0 ;  /* 0x000000000000781c */ /* 0x000fe40000767070 */
[-C--:B------:R-:W-:Y:S04]  /*2ee0*/  ISETP.GT.AND P0, PT, R104, R121.reuse, PT ;  /* 0x000000796800720c */ /* 0x080fe80003f04270 */
[----:B--2---:R-:W-:Y:S02]  /*2ef0*/  SEL R129, RZ, 0x1, P0 ;  /* 0x00000001ff817807 */ /* 0x004fe40000000000 */
[-C--:B------:R-:W-:Y:S01]  /*2f00*/  ISETP.GT.AND P0, PT, R103, R121.reuse, PT ;  /* 0x000000796700720c */ /* 0x080fe20003f04270 */
[C---:B------:R-:W5:Y:S04]  /*2f10*/  DMMA.8x8x4 R28, R92.reuse, R86, R28 ;  /* 0x000000565c1c723f */ /* 0x040f68000000001c */
[----:B------:R-:W-:Y:S02]  /*2f20*/  LOP3.LUT R129, R129, UR14, RZ, 0xfc, !PT ;  /* 0x0000000e81817c12 */ /* 0x000fe4000f8efcff */
[----:B------:R-:W-:Y:S02]  /*2f30*/  SEL R128, RZ, 0x1, P0 ;  /* 0x00000001ff807807 */ /* 0x000fe40000000000 */
[----:B------:R-:W-:Y:S02]  /*2f40*/  PRMT R129, R129, 0x9910, RZ ;  /* 0x0000991081817816 */ /* 0x000fe400000000ff */
[-C--:B------:R-:W-:Y:S02]  /*2f50*/  ISETP.GT.AND P0, PT, R102, R121.reuse, PT ;  /* 0x000000796600720c */ /* 0x080fe40003f04270 */
[----:B------:R-:W-:Y:S02]  /*2f60*/  LOP3.LUT R128, R128, UR14, RZ, 0xfc, !PT ;  /* 0x0000000e80807c12 */ /* 0x000fe4000f8efcff */
[----:B------:R-:W-:Y:S02]  /*2f70*/  SEL R124, RZ, 0x1, P0 ;  /* 0x00000001ff7c7807 */ /* 0x000fe40000000000 */
[-C--:B------:R2:W5:Y:S02]  /*2f80*/  DMMA.8x8x4 R32, R92, R84.reuse, R32 ;  /* 0x000000545c20723f */ /* 0x0805640000000020 */
[----:B--2---:R-:W-:Y:S01]  /*2f90*/  LDS.128 R92, [R0+UR4+0x2000] ;  /* 0x00200004005c7984 */ /* 0x004fe20008000c00 */
[----:B------:R-:W-:Y:S01]  /*2fa0*/  ISETP.GT.AND P0, PT, R101, R121, PT ;  /* 0x000000796500720c */ /* 0x000fe20003f04270 */
[----:B------:R-:W-:Y:S01]  /*2fb0*/  VIADD R121, R121, 0x10 ;  /* 0x0000001079797836 */ /* 0x000fe20000000000 */
[----:B------:R-:W-:Y:S02]  /*2fc0*/  PRMT R128, R128, 0x9910, RZ ;  /* 0x0000991080807816 */ /* 0x000fe400000000ff */
[----:B-1----:R-:W-:Y:S02]  /*2fd0*/  SEL R123, RZ, 0x1, P0 ;  /* 0x00000001ff7b7807 */ /* 0x002fe40000000000 */
[----:B------:R-:W-:Y:S01]  /*2fe0*/  ISETP.NE.AND P0, PT, R130, RZ, PT ;  /* 0x000000ff8200720c */ /* 0x000fe20003f05270 */
[----:B------:R-:W-:Y:S01]  /*2ff0*/  VIADD R130, R105, UR32 ;  /* 0x0000002069827c36 */ /* 0x000fe20008000000 */
[----:B------:R-:W-:Y:S01]  /*3000*/  ISETP.NE.AND P1, PT, R128, RZ, P1 ;  /* 0x000000ff8000720c */ /* 0x000fe20000f25270 */
[----:B------:R-:W-:Y:S04]  /*3010*/  DEPBAR.LE SB5, 0xc ;  /* 0x0000d3000000791a */ /* 0x000fe80000000000 */
[C---:B------:R-:W5:Y:S01]  /*3020*/  DMMA.8x8x4 R36, R98.reuse, R84, R36 ;  /* 0x000000546224723f */ /* 0x040f620000000024 */
[----:B------:R-:W-:Y:S03]  /*3030*/  UMOV UR32, UR27 ;  /* 0x0000001b00207c82 */ /* 0x000fe60008000000 */
[----:B------:R-:W-:Y:S02]  /*3040*/  ISETP.NE.AND P0, PT, R129, RZ, P0 ;  /* 0x000000ff8100720c */ /* 0x000fe40000705270 */
[----:B------:R-:W-:Y:S02]  /*3050*/  LOP3.LUT R129, R119, 0x100, RZ, 0xc0, !PT ;  /* 0x0000010077817812 */ /* 0x000fe400078ec0ff */
[----:B------:R-:W-:Y:S02]  /*3060*/  SEL R128, RZ, 0x1, !P0 ;  /* 0x00000001ff807807 */ /* 0x000fe40004000000 */
[----:B------:R-:W-:Y:S02]  /*3070*/  SHF.R.U32.HI R129, RZ, 0x5, R129 ;  /* 0x00000005ff817819 */ /* 0x000fe40000011681 */
[----:B------:R-:W-:Y:S02]  /*3080*/  LOP3.LUT R124, R124, UR14, RZ, 0xfc, !PT ;  /* 0x0000000e7c7c7c12 */ /* 0x000fe4000f8efcff */
[----:B------:R-:W-:Y:S02]  /*3090*/  LOP3.LUT R123, R123, UR14, RZ, 0xfc, !PT ;  /* 0x0000000e7b7b7c12 */ /* 0x000fe4000f8efcff */
[C---:B------:R-:W5:Y:S04]  /*30a0*/  DMMA.8x8x4 R40, R98.reuse, R86, R40 ;  /* 0x000000566228723f */ /* 0x040f680000000028 */
[----:B------:R-:W-:Y:S02]  /*30b0*/  PRMT R124, R124, 0x9910, RZ ;  /* 0x000099107c7c7816 */ /* 0x000fe400000000ff */
[----:B------:R-:W-:Y:S02]  /*30c0*/  PRMT R123, R123, 0x9910, RZ ;  /* 0x000099107b7b7816 */ /* 0x000fe400000000ff */
[----:B------:R-:W-:Y:S02]  /*30d0*/  ISETP.NE.AND P2, PT, R124, RZ, P2 ;  /* 0x000000ff7c00720c */ /* 0x000fe40001745270 */
[----:B------:R-:W-:Y:S04]  /*30e0*/  ISETP.NE.AND P3, PT, R123, RZ, P3 ;  /* 0x000000ff7b00720c */ /* 0x000fe80001f65270 */
[----:B------:R-:W-:Y:S02]  /*30f0*/  P2R R128, PR, R128, 0xf ;  /* 0x0000000f80807803 */ /* 0x000fe40000000000 */
[C---:B------:R-:W5:Y:S03]  /*3100*/  DMMA.8x8x4 R44, R98.reuse, R88, R44 ;  /* 0x00000058622c723f */ /* 0x040f66000000002c */
[----:B------:R-:W-:Y:S02]  /*3110*/  ISETP.NE.AND P3, PT, R109, RZ, PT ;  /* 0x000000ff6d00720c */ /* 0x000fe40003f65270 */
[----:B------:R-:W-:Y:S02]  /*3120*/  IADD3 R132, P0, R132, UR12, RZ ;  /* 0x0000000c84847c10 */ /* 0x000fe4000ff1e0ff */
[----:B------:R-:W-:Y:S02]  /*3130*/  ISETP.NE.AND P1, PT, R111, RZ, PT ;  /* 0x000000ff6f00720c */ /* 0x000fe40003f25270 */
[----:B------:R-:W-:Y:S02]  /*3140*/  IADD3.X R133, R133, UR13, RZ, P0, !PT ;  /* 0x0000000d85857c10 */ /* 0x000fe400087fe4ff */
[----:B------:R-:W-:Y:S02]  /*3150*/  IADD3 R124, P0, R126, UR8, RZ ;  /* 0x000000087e7c7c10 */ /* 0x000fe4000ff1e0ff */
[----:B------:R-:W-:Y:S02]  /*3160*/  ISETP.NE.AND P2, PT, R110, RZ, PT ;  /* 0x000000ff6e00720c */ /* 0x000fe40003f45270 */
[----:B------:R-:W-:Y:S01]  /*3170*/  IADD3.X R123, R127, UR9, RZ, P0, !PT ;  /* 0x000000097f7b7c10 */ /* 0x000fe200087fe4ff */
[-C--:B------:R-:W5:Y:S03]  /*3180*/  DMMA.8x8x4 R48, R98, R90.reuse, R48 ;  /* 0x0000005a6230723f */ /* 0x080f660000000030 */
[----:B------:R-:W-:Y:S02]  /*3190*/  ISETP.NE.U32.AND P0, PT, R129, RZ, PT ;  /* 0x000000ff8100720c */ /* 0x000fe40003f05070 */
[----:B------:R-:W-:Y:S04]  /*31a0*/  LOP3.LUT R129, R119, 0x200, RZ, 0xc0, !PT ;  /* 0x0000020077817812 */ /* 0x000fe800078ec0ff */
[----:B------:R-:W-:Y:S01]  /*31b0*/  SHF.R.U32.HI R129, RZ, 0x6, R129 ;  /* 0x00000006ff817819 */ /* 0x000fe20000011681 */
[----:B------:R-:W-:Y:S06]  /*31c0*/  DEPBAR.LE SB5, 0xc ;  /* 0x0000d3000000791a */ /* 0x000fec0000000000 */
[C---:B------:R-:W5:Y:S11]  /*31d0*/  DMMA.8x8x4 R52, R96.reuse, R90, R52 ;  /* 0x0000005a6034723f */ /* 0x040f760000000034 */
[----:B------:R-:W-:Y:S05]  /*31e0*/  @!UPT UIADD3 URZ, URZ, URZ, URZ ;  /* 0x0000003f3f3ff290 */ /* 0x000fea000fffe03f */
[C---:B------:R1:W5:Y:S02]  /*31f0*/  DMMA.8x8x4 R56, R96.reuse, R88, R56 ;  /* 0x000000586038723f */ /* 0x0403640000000038 */
[----:B-1----:R-:W-:Y:S11]  /*3200*/  LDS.128 R88, [R3+UR5+0xd880] ;  /* 0x00d8800503587984 */ /* 0x002ff60008000c00 */
[----:B------:R-:W-:Y:S03]  /*3210*/  @!UPT UIADD3 URZ, URZ, URZ, URZ ;  /* 0x0000003f3f3ff290 */ /* 0x000fe6000fffe03f */
[C---:B------:R-:W5:Y:S11]  /*3220*/  DMMA.8x8x4 R60, R96.reuse, R86, R60 ;  /* 0x00000056603c723f */ /* 0x040f76000000003c */
[----:B------:R-:W-:Y:S05]  /*3230*/  @!UPT UIADD3 URZ, URZ, URZ, URZ ;  /* 0x0000003f3f3ff290 */ /* 0x000fea000fffe03f */
[----:B------:R1:W5:Y:S02]  /*3240*/  DMMA.8x8x4 R64, R96, R84, R64 ;  /* 0x000000546040723f */ /* 0x0003640000000040 */
[----:B-1----:R-:W1:Y:S08]  /*3250*/  LDS.128 R84, [R3+UR5+0xd800] ;  /* 0x00d8000503547984 */ /* 0x002e700008000c00 */
[----:B------:R-:W2:Y:S01]  /*3260*/  LDS.128 R96, [R0+UR4+0x2080] ;  /* 0x0020800400607984 */ /* 0x000ea20008000c00 */
[----:B------:R-:W-:Y:S01]  /*3270*/  UIADD3 UR4, UR4, -0x8000, URZ ;  /* 0xffff800004047890 */ /* 0x000fe2000fffe03f */
[----:B------:R-:W-:-:S04]  /*3280*/  DEPBAR.LE SB5, 0xc ;  /* 0x0000d3000000791a */ /* 0x000fc80000000000 */
[C---:B---3--:R-:W5:Y:S02]  /*3290*/  DMMA.8x8x4 R4, R68.reuse, R72, R4 ;  /* 0x000000484404723f */ /* 0x048f640000000004 */
[----:B------:R-:W-:Y:S01]  /*32a0*/  @!PT LDS RZ, [RZ] ;  /* 0x00000000fffff984 */ /* 0x000fe20000000800 */
[----:B------:R-:W-:Y:S01]  /*32b0*/  @!PT LDS RZ, [RZ] ;  /* 0x00000000fffff984 */ /* 0x000fe20000000800 */
[----:B------:R-:W-:Y:S01]  /*32c0*/  @!PT LDS RZ, [RZ] ;  /* 0x00000000fffff984 */ /* 0x000fe20000000800 */
[----:B------:R3:W-:Y:S02]  /*32d0*/  LDGSTS.E.LTC128B.64 [R130], desc[UR22][R132.64], P0 ;  /* 0x0000000084827fae */ /* 0x0007e40008121b56 */
[----:B------:R-:W-:Y:S04]  /*32e0*/  IADD3 R136, P0, R132, UR12, RZ ;  /* 0x0000000c84887c10 */ /* 0x000fe8000ff1e0ff */
[----:B------:R-:W-:Y:S02]  /*32f0*/  IADD3.X R137, R133, UR13, RZ, P0, !PT ;  /* 0x0000000d85897c10 */ /* 0x000fe400087fe4ff */
[----:B------:R-:W-:Y:S01]  /*3300*/  ISETP.NE.U32.AND P0, PT, R129, RZ, PT ;  /* 0x000000ff8100720c */ /* 0x000fe20003f05070 */
[----:B------:R-:W-:Y:S05]  /*3310*/  IMAD.SHL.U32 R129, R118, 0x2, RZ ;  /* 0x0000000276817824 */ /* 0x000fea00078e00ff */
[C---:B------:R-:W5:Y:S07]  /*3320*/  DMMA.8x8x4 R8, R68.reuse, R74, R8 ;  /* 0x0000004a4408723f */ /* 0x040f6e0000000008 */
[----:B------:R-:W-:Y:S01]  /*3330*/  LDGSTS.E.LTC128B.64 [R130+0x400], desc[UR22][R136.64], P0 ;  /* 0x0040000088827fae */ /* 0x000fe20008121b56 */
[----:B------:R-:W-:Y:S08]  /*3340*/  IADD3 R134, P0, R136, UR12, RZ ;  /* 0x0000000c88867c10 */ /* 0x000ff0000ff1e0ff */
[C---:B------:R-:W5:Y:S04]  /*3350*/  DMMA.8x8x4 R12, R68.reuse, R76, R12 ;  /* 0x0000004c440c723f */ /* 0x040f68000000000c */
[----:B------:R-:W-:Y:S02]  /*3360*/  IADD3.X R135, R137, UR13, RZ, P0, !PT ;  /* 0x0000000d89877c10 */ /* 0x000fe400087fe4ff */
[----:B------:R-:W-:Y:S02]  /*3370*/  LOP3.LUT P0, RZ, R129, 0x8, RZ, 0xc0, !PT ;  /* 0x0000000881ff7812 */ /* 0x000fe4000780c0ff */
[C---:B------:R-:W-:Y:S02]  /*3380*/  LOP3.LUT R129, R119.reuse, 0x400, RZ, 0xc0, !PT ;  /* 0x0000040077817812 */ /* 0x040fe400078ec0ff */
[----:B------:R-:W-:Y:S02]  /*3390*/  LOP3.LUT R119, R119, 0x800, RZ, 0xc0, !PT ;  /* 0x0000080077777812 */ /* 0x000fe400078ec0ff */
[----:B------:R-:W-:Y:S02]  /*33a0*/  SHF.R.U32.HI R129, RZ, 0x7, R129 ;  /* 0x00000007ff817819 */ /* 0x000fe40000011681 */
[----:B------:R-:W-:Y:S02]  /*33b0*/  SHF.R.U32.HI R119, RZ, 0x8, R119 ;  /* 0x00000008ff777819 */ /* 0x000fe40000011677 */
[-C--:B------:R-:W5:Y:S03]  /*33c0*/  DMMA.8x8x4 R16, R68, R78.reuse, R16 ;  /* 0x0000004e4410723f */ /* 0x080f660000000010 */
[----:B------:R-:W-:Y:S01]  /*33d0*/  LDGSTS.E.LTC128B.64 [R122+0xc100], desc[UR22][R126.64+0x100], P0 ;  /* 0x0c1001007e7a7fae */ /* 0x000fe20008121b56 */
[----:B------:R-:W-:Y:S01]  /*33e0*/  ISETP.NE.U32.AND P0, PT, R129, RZ, PT ;  /* 0x000000ff8100720c */ /* 0x000fe20003f05070 */
[----:B------:R-:W-:Y:S11]  /*33f0*/  DEPBAR.LE SB5, 0xc ;  /* 0x0000d3000000791a */ /* 0x000ff60000000000 */
[C---:B------:R-:W5:Y:S01]  /*3400*/  DMMA.8x8x4 R20, R70.reuse, R78, R20 ;  /* 0x0000004e4614723f */ /* 0x040f620000000014 */
[----:B---3--:R3:W-:Y:S03]  /*3410*/  LDGSTS.E.LTC128B.64 [R130+0x800], desc[UR22][R134.64], P0 ;  /* 0x0080000086827fae */ /* 0x0087e60008121b56 */
[----:B------:R-:W-:Y:S04]  /*3420*/  IADD3 R132, P0, R134, UR12, RZ ;  /* 0x0000000c86847c10 */ /* 0x000fe8000ff1e0ff */
[----:B------:R-:W-:Y:S02]  /*3430*/  IADD3.X R133, R135, UR13, RZ, P0, !PT ;  /* 0x0000000d87857c10 */ /* 0x000fe400087fe4ff */
[----:B------:R-:W-:Y:S06]  /*3440*/  ISETP.NE.U32.AND P0, PT, R119, RZ, PT ;  /* 0x000000ff7700720c */ /* 0x000fec0003f05070 */
[C---:B------:R-:W5:Y:S07]  /*3450*/  DMMA.8x8x4 R24, R70.reuse, R76, R24 ;  /* 0x0000004c4618723f */ /* 0x040f6e0000000018 */
[----:B------:R-:W-:Y:S01]  /*3460*/  LDGSTS.E.LTC128B.64 [R130+0xc00], desc[UR22][R132.64], P0 ;  /* 0x00c0000084827fae */ /* 0x000fe20008121b56 */
[----:B------:R-:W-:Y:S08]  /*3470*/  LOP3.LUT P0, RZ, R118, 0x8, RZ, 0xc0, !PT ;  /* 0x0000000876ff7812 */ /* 0x000ff0000780c0ff */
[C---:B------:R-:W5:Y:S05]  /*3480*/  DMMA.8x8x4 R28, R70.reuse, R74, R28 ;  /* 0x0000004a461c723f */ /* 0x040f6a000000001c */
[----:B---3--:R3:W-:Y:S01]  /*3490*/  LDGSTS.E.LTC128B.64 [R122+0xc180], desc[UR22][R126.64+0x180], P0 ;  /* 0x0c1801807e7a7fae */ /* 0x0087e20008121b56 */
[----:B------:R-:W-:Y:S04]  /*34a0*/  ISETP.NE.AND P0, PT, R112, RZ, PT ;  /* 0x000000ff7000720c */ /* 0x000fe80003f05270 */
[C---:B------:R-:W-:Y:S01]  /*34b0*/  ISETP.LT.AND P0, PT, R117.reuse, UR18, !P0 ;  /* 0x0000001275007c0c */ /* 0x040fe2000c701270 */
[----:B------:R-:W0:Y:S05]  /*34c0*/  LDGDEPBAR ;  /* 0x00000000000079af */ /* 0x000e2a0000000000 */
[-C--:B------:R1:W5:Y:S01]  /*34d0*/  DMMA.8x8x4 R32, R70, R72.reuse, R32 ;  /* 0x000000484620723f */ /* 0x0803620000000020 */
[----:B------:R-:W-:Y:S02]  /*34e0*/  SEL R129, RZ, 0x100, !P0 ;  /* 0x00000100ff817807 */ /* 0x000fe40004000000 */
[C---:B------:R-:W-:Y:S04]  /*34f0*/  ISETP.LT.AND P0, PT, R117.reuse, UR18, !P1 ;  /* 0x0000001275007c0c */ /* 0x040fe8000cf01270 */
[----:B------:R-:W-:Y:S01]  /*3500*/  SEL R134, RZ, 0x200, !P0 ;  /* 0x00000200ff867807 */ /* 0x000fe20004000000 */
[----:B------:R-:W-:Y:S08]  /*3510*/  DEPBAR.LE SB5, 0xc ;  /* 0x0000d3000000791a */ /* 0x000ff00000000000 */
[C---:B----4-:R-:W5:Y:S04]  /*3520*/  DMMA.8x8x4 R36, R80.reuse, R72, R36 ;  /* 0x000000485024723f */ /* 0x050f680000000024 */
[----:B------:R-:W-:Y:S02]  /*3530*/  LOP3.LUT R125, R134, R129, R125, 0xfe, !PT ;  /* 0x00000081867d7212 */ /* 0x000fe400078efe7d */
[C---:B------:R-:W-:Y:S04]  /*3540*/  ISETP.LT.AND P0, PT, R117.reuse, UR18, !P2 ;  /* 0x0000001275007c0c */ /* 0x040fe8000d701270 */
[----:B------:R-:W-:Y:S01]  /*3550*/  SEL R119, RZ, 0x400, !P0 ;  /* 0x00000400ff777807 */ /* 0x000fe20004000000 */
[----:B------:R-:W-:Y:S05]  /*3560*/  DEPBAR.LE SB0, 0x1 ;  /* 0x000080400000791a */ /* 0x000fea0000000000 */
[C---:B------:R-:W5:Y:S01]  /*3570*/  DMMA.8x8x4 R40, R80.reuse, R74, R40 ;  /* 0x0000004a5028723f */ /* 0x040f620000000028 */
[----:B------:R-:W-:Y:S03]  /*3580*/  BAR.SYNC.DEFER_BLOCKING 0x0 ;  /* 0x0000000000007b1d */ /* 0x000fe60000010000 */
[C---:B------:R-:W-:Y:S01]  /*3590*/  ISETP.LT.AND P0, PT, R117.reuse, UR18, !P3 ;  /* 0x0000001275007c0c */ /* 0x040fe2000df01270 */
[----:B------:R-:W-:Y:S03]  /*35a0*/  VIADD R117, R117, 0x10 ;  /* 0x0000001075757836 */ /* 0x000fe60000000000 */
[----:B------:R-:W-:Y:S02]  /*35b0*/  SEL R118, RZ, 0x800, !P0 ;  /* 0x00000800ff767807 */ /* 0x000fe40004000000 */
[----:B------:R-:W-:Y:S02]  /*35c0*/  PLOP3.LUT P0, PT, PT, PT, UP0, 0x40, 0x0 ;  /* 0x000000000000781c */ /* 0x000fe40003f0e808 */
[----:B------:R-:W-:Y:S04]  /*35d0*/  LOP3.LUT R119, R118, R119, R125, 0xfe, !PT ;  /* 0x0000007776777212 */ /* 0x000fe800078efe7d */
[C---:B------:R-:W5:Y:S04]  /*35e0*/  DMMA.8x8x4 R44, R80.reuse, R76, R44 ;  /* 0x0000004c502c723f */ /* 0x040f68000000002c */
[----:B------:R-:W-:Y:S02]  /*35f0*/  SEL R119, R119, RZ, !P0 ;  /* 0x000000ff77777207 */ /* 0x000fe40004000000 */
[----:B------:R-:W-:Y:S01]  /*3600*/  PLOP3.LUT P0, PT, PT, PT, UP0, 0x40, 0x0 ;  /* 0x000000000000781c */ /* 0x000fe20003f0e808 */
[----:B------:R-:W-:Y:S03]  /*3610*/  UISETP.NE.AND UP0, UPT, UR26, 0x3, UPT ;  /* 0x000000031a00788c */ /* 0x000fe6000bf05270 */
[----:B------:R-:W-:Y:S01]  /*3620*/  SEL R118, R128, RZ, !P0 ;  /* 0x000000ff80767207 */ /* 0x000fe20004000000 */
[----:B------:R-:W-:Y:S01]  /*3630*/  USEL UR24, UR21, 0x300, !UP0 ;  /* 0x0000030015187887 */ /* 0x000fe2000c000000 */
[----:B---3--:R-:W-:Y:S01]  /*3640*/  IADD3 R122, P0, R132, UR10, RZ ;  /* 0x0000000a847a7c10 */ /* 0x008fe2000ff1e0ff */
[----:B------:R-:W-:Y:S03]  /*3650*/  USEL UR26, UR26, URZ, UP0 ;  /* 0x0000003f1a1a7287 */ /* 0x000fe60008000000 */
[-C--:B------:R-:W5:Y:S01]  /*3660*/  DMMA.8x8x4 R48, R80, R78.reuse, R48 ;  /* 0x0000004e5030723f */ /* 0x080f620000000030 */
[----:B------:R-:W-:Y:S01]  /*3670*/  IMAD.U32 R125, RZ, RZ, UR24 ;  /* 0x00000018ff7d7e24 */ /* 0x000fe2000f8e00ff */
[----:B------:R-:W-:Y:S02]  /*3680*/  @UP0 UIADD3 UR25, UR5, 0x2000, URZ ;  /* 0x0000200005190890 */ /* 0x000fe4000fffe03f */
[----:B------:R-:W-:Y:S01]  /*3690*/  @UP0 UIADD3 UR4, UR30, 0x3000, URZ ;  /* 0x000030001e040890 */ /* 0x000fe2000fffe03f */
[----:B------:R-:W-:Y:S01]  /*36a0*/  IMAD R120, R125, 0x10, R120 ;  /* 0x000000107d787824 */ /* 0x000fe200078e0278 */
[----:B------:R-:W-:Y:S01]  /*36b0*/  UISETP.GT.AND UP0, UPT, UR33, -0x1, UPT ;  /* 0xffffffff2100788c */ /* 0x000fe2000bf04270 */
[----:B------:R-:W-:Y:S02]  /*36c0*/  IADD3.X R125, R133, UR11, RZ, P0, !PT ;  /* 0x0000000b857d7c10 */ /* 0x000fe400087fe4ff */
[----:B------:R-:W-:Y:S01]  /*36d0*/  UMOV UR5, UR25 ;  /* 0x0000001900057c82 */ /* 0x000fe20008000000 */
[----:B-1----:R1:W3:Y:S01]  /*36e0*/  LDS.128 R68, [R120] ;  /* 0x0000000078447984 */ /* 0x0022e20000000c00 */
[----:B------:R-:W-:Y:S05]  /*36f0*/  DEPBAR.LE SB5, 0xc ;  /* 0x0000d3000000791a */ /* 0x000fea0000000000 */
[C---:B------:R-:W5:Y:S01]  /*3700*/  DMMA.8x8x4 R52, R82.reuse, R78, R52 ;  /* 0x0000004e5234723f */ /* 0x040f620000000034 */
[----:B------:R-:W-:Y:S11]  /*3710*/  PLOP3.LUT P0, PT, PT, PT, UP0, 0x80, 0x0 ;  /* 0x000000000000781c */ /* 0x000ff60003f0f008 */
[----:B------:R-:W-:Y:S04]  /*3720*/  @!UPT UIADD3 URZ, URZ, URZ, URZ ;  /* 0x0000003f3f3ff290 */ /* 0x000fe8000fffe03f */
[C---:B------:R4:W5:Y:S02]  /*3730*/  DMMA.8x8x4 R56, R82.reuse, R76, R56 ;  /* 0x0000004c5238723f */ /* 0x0409640000000038 */
[----:B----4-:R1:W3:Y:S11]  /*3740*/  LDS.128 R76, [R3+UR25+0xc080] ;  /* 0x00c08019034c7984 */ /* 0x0102f60008000c00 */
[----:B------:R-:W-:Y:S03]  /*3750*/  @!UPT UIADD3 URZ, URZ, URZ, URZ ;  /* 0x0000003f3f3ff290 */ /* 0x000fe6000fffe03f */
[C---:B------:R-:W5:Y:S11]  /*3760*/  DMMA.8x8x4 R60, R82.reuse, R74, R60 ;  /* 0x0000004a523c723f */ /* 0x040f76000000003c */
[----:B------:R-:W-:Y:S05]  /*3770*/  @!UPT UIADD3 URZ, URZ, URZ, URZ ;  /* 0x0000003f3f3ff290 */ /* 0x000fea000fffe03f */
[----:B-1----:R1:W5:Y:S02]  /*3780*/  DMMA.8x8x4 R64, R82, R72, R64 ;  /* 0x000000485240723f */ /* 0x0023640000000040 */
[----:B-1----:R1:W3:Y:S08]  /*3790*/  LDS.128 R80, [R120+0x80] ;  /* 0x0000800078507984 */ /* 0x0022f00000000c00 */
[----:B------:R1:W3:Y:S01]  /*37a0*/  LDS.128 R72, [R3+UR25+0xc000] ;  /* 0x00c0001903487984 */ /* 0x0002e20008000c00 */
[----:B------:R-:W-:-:S05]  /*37b0*/  DEPBAR.LE SB5, 0xc ;  /* 0x0000d3000000791a */ /* 0x000fca0000000000 */
[C---:B------:R1:W5:Y:S11]  /*37c0*/  DMMA.8x8x4 R4, R94.reuse, R84, R4 ;  /* 0x000000545e04723f */ /* 0x0403760000000004 */
[----:B------:R-:W-:Y:S05]  /*37d0*/  @!UPT UIADD3 URZ, URZ, URZ, URZ ;  /* 0x0000003f3f3ff290 */ /* 0x000fea000fffe03f */
[C---:B------:R1:W5:Y:S11]  /*37e0*/  DMMA.8x8x4 R8, R94.reuse, R86, R8 ;  /* 0x000000565e08723f */ /* 0x0403760000000008 */
[----:B------:R-:W-:Y:S05]  /*37f0*/  @!UPT UIADD3 URZ, URZ, URZ, URZ ;  /* 0x0000003f3f3ff290 */ /* 0x000fea000fffe03f */
[C---:B------:R1:W5:Y:S11]  /*3800*/  DMMA.8x8x4 R12, R94.reuse, R88, R12 ;  /* 0x000000585e0c723f */ /* 0x040376000000000c */
[----:B------:R-:W-:Y:S05]  /*3810*/  @!UPT UIADD3 URZ, URZ, URZ, URZ ;  /* 0x0000003f3f3ff290 */ /* 0x000fea000fffe03f */
[-C--:B------:R1:W5:Y:S01]  /*3820*/  DMMA.8x8x4 R16, R94, R90.reuse, R16 ;  /* 0x0000005a5e10723f */ /* 0x0803620000000010 */
[----:B------:R-:W-:Y:S11]  /*3830*/  DEPBAR.LE SB5, 0xc ;  /* 0x0000d3000000791a */ /* 0x000ff60000000000 */
[----:B------:R-:W-:Y:S04]  /*3840*/  @!UPT UIADD3 URZ, URZ, URZ, URZ ;  /* 0x0000003f3f3ff290 */ /* 0x000fe8000fffe03f */
        /* <DEDUP_REMOVED lines=9> */
[C---:B--2---:R1:W5:Y:S11]  /*38e0*/  DMMA.8x8x4 R36, R98.reuse, R84, R36 ;  /* 0x000000546224723f */ /* 0x0443760000000024 */
        /* <DEDUP_REMOVED lines=14> */
[----:B------:R1:W5:Y:S01]  /*39d0*/  DMMA.8x8x4 R64, R96, R84, R64 ;  /* 0x000000546040723f */ /* 0x0003620000000040 */
[----:B------:R-:W-:Y:S03]  /*39e0*/  @!UPT UIADD3 URZ, URZ, URZ, URZ ;  /* 0x0000003f3f3ff290 */ /* 0x000fe6000fffe03f */
[----:B------:R-:W-:Y:S11]  /*39f0*/  @P0 BRA `(.L_x_4) ;  /* 0xffffffec00580947 */ /* 0x000ff6000383ffff */
.L_x_3:
[----:B------:R-:W0:Y:S01]  /*3a00*/  LDGDEPBAR ;  /* 0x00000000000079af */ /* 0x000e220000000000 */
[----:B------:R-:W-:Y:S02]  /*3a10*/  ULDC.64 UR4, c[0x0][0x2e0] ;  /* 0x0000b80000047ab9 */ /* 0x000fe40000000a00 */
[----:B------:R-:W-:Y:S01]  /*3a20*/  ISETP.NE.U32.AND P0, PT, RZ, UR4, PT ;  /* 0x00000004ff007c0c */ /* 0x000fe2000bf05070 */
[----:B------:R-:W0:Y:S03]  /*3a30*/  LDGDEPBAR ;  /* 0x00000000000079af */ /* 0x000e260000000000 */
[----:B------:R-:W-:Y:S01]  /*3a40*/  ISETP.NE.AND.EX P0, PT, RZ, UR5, PT, P0 ;  /* 0x00000005ff007c0c */ /* 0x000fe2000bf05300 */
[----:B------:R-:W-:-:S04]  /*3a50*/  DEPBAR.LE SB0, 0x0 ;  /* 0x000080000000791a */ /* 0x000fc80000000000 */
[----:B------:R-:W-:Y:S08]  /*3a60*/  BAR.SYNC.DEFER_BLOCKING 0x0 ;  /* 0x0000000000007b1d */ /* 0x000ff00000010000 */
[----:B------:R-:W-:Y:S05]  /*3a70*/  @!P0 BRA `(.L_x_5) ;  /* 0x00000000001c8947 */ /* 0x000fea0003800000 */
[----:B-1----:R-:W1:Y:S02]  /*3a80*/  LDC.64 R88, c[0x0][0x2e0] ;  /* 0x0000b800ff587b82 */ /* 0x002e640000000a00 */
[----:B-1----:R-:W2:Y:S02]  /*3a90*/  LDG.E.64 R88, desc[UR22][R88.64] ;  /* 0x0000001658587981 */ /* 0x002ea4000c1e1b00 */
[----:B--2---:R-:W-:-:S04]  /*3aa0*/  ISETP.NE.U32.AND P0, PT, R88, RZ, PT ;  /* 0x000000ff5800720c */ /* 0x004fc80003f05070 */
[----:B------:R-:W-:-:S13]  /*3ab0*/  ISETP.NE.AND.EX P0, PT, R89, RZ, PT, P0 ;  /* 0x000000ff5900720c */ /* 0x000fda0003f05300 */
[----:B------:R-:W-:Y:S05]  /*3ac0*/  @!P0 BRA `(.L_x_5) ;  /* 0x0000000000088947 */ /* 0x000fea0003800000 */
[----:B------:R-:W4:Y:S01]  /*3ad0*/  LD.E.64 R88, desc[UR22][R88.64] ;  /* 0x0000001658587980 */ /* 0x000f22000c101b00 */
[----:B------:R-:W-:Y:S05]  /*3ae0*/  BRA `(.L_x_6) ;  /* 0x0000000000287947 */ /* 0x000fea0003800000 */
.L_x_5:
[----:B------:R-:W-:Y:S02]  /*3af0*/  ULDC.64 UR4, c[0x0][0x2d0] ;  /* 0x0000b40000047ab9 */ /* 0x000fe40000000a00 */
[----:B------:R-:W-:-:S04]  /*3b00*/  ISETP.NE.U32.AND P0, PT, RZ, UR4, PT ;  /* 0x00000004ff007c0c */ /* 0x000fc8000bf05070 */
[----:B------:R-:W-:-:S13]  /*3b10*/  ISETP.NE.AND.EX P0, PT, RZ, UR5, PT, P0 ;  /* 0x00000005ff007c0c */ /* 0x000fda000bf05300 */
[----:B------:R-:W-:Y:S05]  /*3b20*/  @!P0 BRA `(.L_x_7) ;  /* 0x00000000000c8947 */ /* 0x000fea0003800000 */
[----:B-1----:R-:W1:Y:S02]  /*3b30*/  LDC.64 R88, c[0x0][0x2d0] ;  /* 0x0000b400ff587b82 */ /* 0x002e640000000a00 */
[----:B-1----:R-:W4:Y:S01]  /*3b40*/  LDG.E.64 R88, desc[UR22][R88.64] ;  /* 0x0000001658587981 */ /* 0x002f22000c1e1b00 */
[----:B------:R-:W-:Y:S05]  /*3b50*/  BRA `(.L_x_6) ;  /* 0x00000000000c7947 */ /* 0x000fea0003800000 */
.L_x_7:
[----:B------:R-:W-:Y:S02]  /*3b60*/  ULDC.64 UR4, c[0x0][0x2c0] ;  /* 0x0000b00000047ab9 */ /* 0x000fe40000000a00 */
[----:B-1----:R-:W-:Y:S02]  /*3b70*/  MOV R88, UR4 ;  /* 0x0000000400587c02 */ /* 0x002fe40008000f00 */
[----:B------:R-:W-:-:S07]  /*3b80*/  MOV R89, UR5 ;  /* 0x0000000500597c02 */ /* 0x000fce0008000f00 */
.L_x_6:
[----:B------:R-:W-:Y:S02]  /*3b90*/  ULDC.64 UR4, c[0x0][0x2e8] ;  /* 0x0000ba0000047ab9 */ /* 0x000fe40000000a00 */
[----:B------:R-:W-:-:S04]  /*3ba0*/  ISETP.NE.U32.AND P0, PT, RZ, UR4, PT ;  /* 0x00000004ff007c0c */ /* 0x000fc8000bf05070 */
[----:B------:R-:W-:-:S13]  /*3bb0*/  ISETP.NE.AND.EX P0, PT, RZ, UR5, PT, P0 ;  /* 0x00000005ff007c0c */ /* 0x000fda000bf05300 */
[----:B------:R-:W-:Y:S05]  /*3bc0*/  @!P0 BRA `(.L_x_8) ;  /* 0x00000000001c8947 */ /* 0x000fea0003800000 */
[----:B------:R-:W1:Y:S02]  /*3bd0*/  LDC.64 R90, c[0x0][0x2e8] ;  /* 0x0000ba00ff5a7b82 */ /* 0x000e640000000a00 */
[----:B-1----:R-:W2:Y:S02]  /*3be0*/  LDG.E.64 R90, desc[UR22][R90.64] ;  /* 0x000000165a5a7981 */ /* 0x002ea4000c1e1b00 */
[----:B--2---:R-:W-:-:S04]  /*3bf0*/  ISETP.NE.U32.AND P0, PT, R90, RZ, PT ;  /* 0x000000ff5a00720c */ /* 0x004fc80003f05070 */
[----:B------:R-:W-:-:S13]  /*3c00*/  ISETP.NE.AND.EX P0, PT, R91, RZ, PT, P0 ;  /* 0x000000ff5b00720c */ /* 0x000fda0003f05300 */
[----:B------:R-:W-:Y:S05]  /*3c10*/  @!P0 BRA `(.L_x_8) ;  /* 0x0000000000088947 */ /* 0x000fea0003800000 */
[----:B------:R-:W4:Y:S01]  /*3c20*/  LD.E.64 R90, desc[UR22][R90.64] ;  /* 0x000000165a5a7980 */ /* 0x000f22000c101b00 */
[----:B------:R-:W-:Y:S05]  /*3c30*/  BRA `(.L_x_9) ;  /* 0x0000000000287947 */ /* 0x000fea0003800000 */
.L_x_8:
[----:B------:R-:W-:Y:S02]  /*3c40*/  ULDC.64 UR4, c[0x0][0x2d8] ;  /* 0x0000b60000047ab9 */ /* 0x000fe40000000a00 */
[----:B------:R-:W-:-:S04]  /*3c50*/  ISETP.NE.U32.AND P0, PT, RZ, UR4, PT ;  /* 0x00000004ff007c0c */ /* 0x000fc8000bf05070 */
[----:B------:R-:W-:-:S13]  /*3c60*/  ISETP.NE.AND.EX P0, PT, RZ, UR5, PT, P0 ;  /* 0x00000005ff007c0c */ /* 0x000fda000bf05300 */
[----:B------:R-:W-:Y:S05]  /*3c70*/  @!P0 BRA `(.L_x_10) ;  /* 0x00000000000c8947 */ /* 0x000fea0003800000 */
[----:B------:R-:W1:Y:S02]  /*3c80*/  LDC.64 R90, c[0x0][0x2d8] ;  /* 0x0000b600ff5a7b82 */ /* 0x000e640000000a00 */
[----:B-1----:R-:W4:Y:S01]  /*3c90*/  LDG.E.64 R90, desc[UR22][R90.64] ;  /* 0x000000165a5a7981 */ /* 0x002f22000c1e1b00 */
[----:B------:R-:W-:Y:S05]  /*3ca0*/  BRA `(.L_x_9) ;  /* 0x00000000000c7947 */ /* 0x000fea0003800000 */
.L_x_10:
[----:B------:R-:W-:Y:S02]  /*3cb0*/  ULDC.64 UR4, c[0x0][0x2c8] ;  /* 0x0000b20000047ab9 */ /* 0x000fe40000000a00 */
[----:B------:R-:W-:Y:S02]  /*3cc0*/  MOV R90, UR4 ;  /* 0x00000004005a7c02 */ /* 0x000fe40008000f00 */
[----:B------:R-:W-:-:S07]  /*3cd0*/  MOV R91, UR5 ;  /* 0x00000005005b7c02 */ /* 0x000fce0008000f00 */
.L_x_9:
[----:B---3--:R-:W1:Y:S01]  /*3ce0*/  S2R R70, SR_TID.X ;  /* 0x0000000000467919 */ /* 0x008e620000002100 */
[----:B------:R-:W-:Y:S01]  /*3cf0*/  ISETP.NE.AND P0, PT, RZ, UR15, PT ;  /* 0x0000000fff007c0c */ /* 0x000fe2000bf05270 */
[----:B------:R-:W-:Y:S01]  /*3d00*/  UIMAD UR8, UR19, UR16, UR20 ;  /* 0x00000010130872a4 */ /* 0x000fe2000f8e0214 */
[----:B------:R-:W-:-:S03]  /*3d10*/  ULDC.64 UR4, c[0x0][0x330] ;  /* 0x0000cc0000047ab9 */ /* 0x000fc60000000a00 */
[----:B------:R-:W-:-:S03]  /*3d20*/  UIMAD.WIDE UR8, UR8, 0x4, UR4 ;  /* 0x00000004080878a5 */ /* 0x000fc6000f8e0204 */
[----:B------:R-:W-:Y:S02]  /*3d30*/  ULDC.64 UR4, c[0x0][0x310] ;  /* 0x0000c40000047ab9 */ /* 0x000fe40000000a00 */
[----:B------:R-:W-:Y:S01]  /*3d40*/  IMAD.U32 R2, RZ, RZ, UR4 ;  /* 0x00000004ff027e24 */ /* 0x000fe2000f8e00ff */
[----:B------:R-:W-:Y:S02]  /*3d50*/  MOV R3, UR5 ;  /* 0x0000000500037c02 */ /* 0x000fe40008000f00 */
[----:B------:R-:W-:Y:S05]  /*3d60*/  @!P0 BRA `(.L_x_11) ;  /* 0x0000000000988947 */ /* 0x000fea0003800000 */
[----:B------:R-:W-:-:S06]  /*3d70*/  UISETP.NE.AND UP0, UPT, UR15, 0x1, UPT ;  /* 0x000000010f00788c */ /* 0x000fcc000bf05270 */
[----:B------:R-:W-:-:S13]  /*3d80*/  PLOP3.LUT P0, PT, PT, PT, UP0, 0x80, 0x0 ;  /* 0x000000000000781c */ /* 0x000fda0003f0f008 */
[----:B------:R-:W-:Y:S05]  /*3d90*/  @!P0 BRA `(.L_x_12) ;  /* 0x0000000000608947 */ /* 0x000fea0003800000 */
[----:B------:R-:W-:-:S06]  /*3da0*/  UISETP.NE.AND UP0, UPT, UR15, 0x2, UPT ;  /* 0x000000020f00788c */ /* 0x000fcc000bf05270 */
[----:B------:R-:W-:-:S13]  /*3db0*/  PLOP3.LUT P0, PT, PT, PT, UP0, 0x80, 0x0 ;  /* 0x000000000000781c */ /* 0x000fda0003f0f008 */
[----:B------:R-:W-:Y:S05]  /*3dc0*/  @!P0 BRA `(.L_x_13) ;  /* 0x0000000000288947 */ /* 0x000fea0003800000 */
[----:B------:R-:W-:Y:S01]  /*3dd0*/  UISETP.NE.AND UP0, UPT, UR15, 0x3, UPT ;  /* 0x000000030f00788c */ /* 0x000fe2000bf05270 */
[----:B------:R-:W-:-:S05]  /*3de0*/  MOV R68, 0xffffffff ;  /* 0xffffffff00447802 */ /* 0x000fca0000000f00 */
[----:B------:R-:W-:-:S13]  /*3df0*/  PLOP3.LUT P0, PT, PT, PT, UP0, 0x80, 0x0 ;  /* 0x000000000000781c */ /* 0x000fda0003f0f008 */
[----:B------:R-:W-:Y:S05]  /*3e00*/  @P0 BRA `(.L_x_14) ;  /* 0x0000000000a40947 */ /* 0x000fea0003800000 */
[----:B------:R-:W-:Y:S02]  /*3e10*/  ULDC.64 UR4, c[0x0][0x310] ;  /* 0x0000c40000047ab9 */ /* 0x000fe40000000a00 */
[----:B------:R-:W-:-:S06]  /*3e20*/  UIMAD.WIDE UR4, UR17, 0x8, UR4 ;  /* 0x00000008110478a5 */ /* 0x000fcc000f8e0204 */
[----:B------:R-:W-:Y:S02]  /*3e30*/  MOV R2, UR4 ;  /* 0x0000000400027c02 */ /* 0x000fe40008000f00 */
[----:B------:R-:W-:-:S06]  /*3e40*/  MOV R3, UR5 ;  /* 0x0000000500037c02 */ /* 0x000fcc0008000f00 */
[----:B------:R-:W4:Y:S01]  /*3e50*/  LDG.E.64 R2, desc[UR22][R2.64] ;  /* 0x0000001602027981 */ /* 0x000f22000c1e1b00 */
[----:B------:R-:W-:Y:S05]  /*3e60*/  BRA `(.L_x_14) ;  /* 0x00000000008c7947 */ /* 0x000fea0003800000 */
.L_x_13:
[----:B------:R-:W2:Y:S01]  /*3e70*/  LDC.64 R68, c[0x0][0x328] ;  /* 0x0000ca00ff447b82 */ /* 0x000ea20000000a00 */
[----:B------:R-:W-:-:S07]  /*3e80*/  USHF.R.S32.HI UR4, URZ, 0x1f, UR17 ;  /* 0x0000001f3f047899 */ /* 0x000fce0008011411 */
[----:B------:R-:W3:Y:S01]  /*3e90*/  LDC.64 R2, c[0x0][0x310] ;  /* 0x0000c400ff027b82 */ /* 0x000ee20000000a00 */
[C---:B--2---:R-:W-:Y:S02]  /*3ea0*/  IMAD R0, R68.reuse, UR4, RZ ;  /* 0x0000000444007c24 */ /* 0x044fe4000f8e02ff */
[----:B------:R-:W-:Y:S01]  /*3eb0*/  IMAD.WIDE.U32 R72, R68, UR17, RZ ;  /* 0x0000001144487c25 */ /* 0x000fe2000f8e00ff */
[----:B------:R-:W-:-:S03]  /*3ec0*/  MOV R68, 0xffffffff ;  /* 0xffffffff00447802 */ /* 0x000fc60000000f00 */
[----:B------:R-:W-:Y:S01]  /*3ed0*/  IMAD R0, R69, UR17, R0 ;  /* 0x0000001145007c24 */ /* 0x000fe2000f8e0200 */
[----:B---3--:R-:W-:-:S04]  /*3ee0*/  LEA R2, P0, R72, R2, 0x3 ;  /* 0x0000000248027211 */ /* 0x008fc800078018ff */
[----:B------:R-:W-:-:S04]  /*3ef0*/  IADD3 R0, R73, R0, RZ ;  /* 0x0000000049007210 */ /* 0x000fc80007ffe0ff */
[----:B------:R-:W-:Y:S01]  /*3f00*/  LEA.HI.X R3, R72, R3, R0, 0x3, P0 ;  /* 0x0000000348037211 */ /* 0x000fe200000f1c00 */
[----:B------:R-:W-:Y:S06]  /*3f10*/  BRA `(.L_x_14) ;  /* 0x0000000000607947 */ /* 0x000fec0003800000 */
.L_x_12:
        /* <DEDUP_REMOVED lines=11> */
.L_x_11:
[----:B------:R-:W2:Y:S01]  /*3fd0*/  LDC R0, c[0x0][0x224] ;  /* 0x00008900ff007b82 */ /* 0x000ea20000000800 */
[----:B------:R-:W-:Y:S02]  /*3fe0*/  MOV R68, 0xffffffff ;  /* 0xffffffff00447802 */ /* 0x000fe40000000f00 */
[----:B--2---:R-:W-:-:S13]  /*3ff0*/  ISETP.GE.AND P0, PT, R0, 0x2, PT ;  /* 0x000000020000780c */ /* 0x004fda0003f06270 */
[----:B------:R-:W-:Y:S05]  /*4000*/  @!P0 BRA `(.L_x_14) ;  /* 0x0000000000248947 */ /* 0x000fea0003800000 */
[----:B-1----:R-:W-:Y:S01]  /*4010*/  ISETP.GT.AND P0, PT, R70, RZ, PT ;  /* 0x000000ff4600720c */ /* 0x002fe20003f04270 */
[----:B------:R-:W-:Y:S02]  /*4020*/  IMAD.MOV.U32 R68, RZ, RZ, -0x1 ;  /* 0xffffffffff447424 */ /* 0x000fe400078e00ff */
[----:B------:R-:W-:Y:S02]  /*4030*/  IMAD.U32 R72, RZ, RZ, UR8 ;  /* 0x00000008ff487e24 */ /* 0x000fe4000f8e00ff */
[----:B------:R-:W-:-:S08]  /*4040*/  IMAD.U32 R73, RZ, RZ, UR9 ;  /* 0x00000009ff497e24 */ /* 0x000fd0000f8e00ff */
[----:B------:R2:W3:Y:S04]  /*4050*/  @!P0 LDG.E.STRONG.GPU R68, desc[UR22][R72.64] ;  /* 0x0000001648448981 */ /* 0x0004e8000c1ef900 */
[----:B---3--:R-:W-:Y:S01]  /*4060*/  @!P0 CCTL.IVALL ;  /* 0x00000000ff00898f */ /* 0x008fe20002000000 */
[----:B------:R-:W-:-:S04]  /*4070*/  ISETP.NE.AND P0, PT, RZ, UR17, PT ;  /* 0x00000011ff007c0c */ /* 0x000fc8000bf05270 */
[----:B----4-:R-:W-:Y:S02]  /*4080*/  FSEL R90, R90, RZ, !P0 ;  /* 0x000000ff5a5a7208 */ /* 0x010fe40004000000 */
[----:B------:R-:W-:-:S07]  /*4090*/  FSEL R91, R91, 1.875, !P0 ;  /* 0x3ff000005b5b7808 */ /* 0x000fce0004000000 */
.L_x_14:
[----:B------:R-:W-:Y:S01]  /*40a0*/  SHF.R.S32.HI R0, RZ, 0x1f, R107 ;  /* 0x0000001fff007819 */ /* 0x000fe2000001146b */
[----:B------:R-:W-:Y:S01]  /*40b0*/  IMAD.U32 R71, RZ, RZ, UR19 ;  /* 0x00000013ff477e24 */ /* 0x000fe2000f8e00ff */
[----:B-12---:R-:W-:Y:S01]  /*40c0*/  SHF.R.S32.HI R73, RZ, 0x1f, R70 ;  /* 0x0000001fff497819 */ /* 0x006fe20000011446 */
[----:B------:R-:W-:Y:S01]  /*40d0*/  ULEA UR35, UR36, UR35, 0x2 ;  /* 0x0000002324237291 */ /* 0x000fe2000f8e103f */
[----:B------:R-:W-:Y:S01]  /*40e0*/  LEA.HI R0, R0, R107, RZ, 0x3 ;  /* 0x0000006b00007211 */ /* 0x000fe200078f18ff */
[----:B------:R-:W-:Y:S01]  /*40f0*/  USHF.L.U32 UR34, UR34, 0x4, URZ ;  /* 0x0000000422227899 */ /* 0x000fe2000800063f */
[CC--:B------:R-:W-:Y:S01]  /*4100*/  LEA.HI R72, R73.reuse, R70.reuse, RZ, 0x8 ;  /* 0x0000004649487211 */ /* 0x0c0fe200078f40ff */
[----:B------:R-:W-:Y:S01]  /*4110*/  USHF.L.U32 UR35, UR35, 0x3, URZ ;  /* 0x0000000323237899 */ /* 0x000fe2000800063f */
[----:B------:R-:W-:Y:S01]  /*4120*/  LOP3.LUT R0, R0, 0xfffffff8, RZ, 0xc0, !PT ;  /* 0xfffffff800007812 */ /* 0x000fe200078ec0ff */
[----:B------:R-:W-:Y:S01]  /*4130*/  ULDC.64 UR4, c[0x0][0x280] ;  /* 0x0000a00000047ab9 */ /* 0x000fe20000000a00 */
[----:B------:R-:W-:Y:S01]  /*4140*/  SHF.R.S32.HI R72, RZ, 0x8, R72 ;  /* 0x00000008ff487819 */ /* 0x000fe20000011448 */
[----:B------:R-:W-:Y:S01]  /*4150*/  UIMAD UR34, UR35, 0x22, UR34 ;  /* 0x00000022232278a4 */ /* 0x000fe2000f8e0222 */
[----:B------:R-:W-:Y:S01]  /*4160*/  LEA.HI R73, R73, R70, RZ, 0x5 ;  /* 0x0000004649497211 */ /* 0x000fe200078f28ff */
[----:B------:R-:W-:Y:S01]  /*4170*/  IMAD.IADD R0, R107, 0x1, -R0 ;  /* 0x000000016b007824 */ /* 0x000fe200078e0a00 */
[----:B----4-:R-:W-:-:S02]  /*4180*/  ISETP.NE.U32.AND P0, PT, R2, RZ, PT ;  /* 0x000000ff0200720c */ /* 0x010fc40003f05070 */
[----:B------:R-:W-:Y:S02]  /*4190*/  LOP3.LUT R73, R73, 0xffffffe0, RZ, 0xc0, !PT ;  /* 0xffffffe049497812 */ /* 0x000fe400078ec0ff */
[----:B------:R-:W-:Y:S02]  /*41a0*/  LEA.HI R69, R0, R0, RZ, 0x1 ;  /* 0x0000000000457211 */ /* 0x000fe400078f08ff */
[C---:B------:R-:W-:Y:S01]  /*41b0*/  LOP3.LUT R75, R70.reuse, 0x1f, RZ, 0xc0, !PT ;  /* 0x0000001f464b7812 */ /* 0x040fe200078ec0ff */
[----:B------:R-:W-:Y:S01]  /*41c0*/  IMAD.IADD R84, R70, 0x1, -R73 ;  /* 0x0000000146547824 */ /* 0x000fe200078e0a49 */
[----:B------:R-:W-:Y:S02]  /*41d0*/  LOP3.LUT R77, R69, 0x3ffffffe, RZ, 0xc0, !PT ;  /* 0x3ffffffe454d7812 */ /* 0x000fe400078ec0ff */
[----:B------:R-:W-:Y:S01]  /*41e0*/  SHF.R.S32.HI R69, RZ, 0x1, R69 ;  /* 0x00000001ff457819 */ /* 0x000fe20000011445 */
[----:B------:R-:W-:Y:S01]  /*41f0*/  IMAD R71, R71, 0x40, R84 ;  /* 0x0000004047477824 */ /* 0x000fe200078e0254 */
[----:B------:R-:W-:Y:S01]  /*4200*/  ISETP.NE.AND.EX P0, PT, R3, RZ, PT, P0 ;  /* 0x000000ff0300720c */ /* 0x000fe20003f05300 */
[----:B------:R-:W-:Y:S01]  /*4210*/  IMAD.IADD R77, R0, 0x1, -R77 ;  /* 0x00000001004d7824 */ /* 0x000fe200078e0a4d */
[----:B------:R-:W-:Y:S01]  /*4220*/  LOP3.LUT R74, R70, 0x3, RZ, 0xc0, !PT ;  /* 0x00000003464a7812 */ /* 0x000fe200078ec0ff */
[----:B------:R-:W-:Y:S01]  /*4230*/  IMAD R72, R72, 0x4, R69 ;  /* 0x0000000448487824 */ /* 0x000fe200078e0245 */
[----:B------:R-:W-:Y:S01]  /*4240*/  SHF.R.U32.HI R75, RZ, 0x2, R75 ;  /* 0x00000002ff4b7819 */ /* 0x000fe2000001164b */
[----:B------:R-:W1:Y:S01]  /*4250*/  LDC R69, c[0x0][0x224] ;  /* 0x00008900ff457b82 */ /* 0x000e620000000800 */
[----:B------:R-:W-:-:S02]  /*4260*/  IMAD.U32 R0, RZ, RZ, UR20 ;  /* 0x00000014ff007e24 */ /* 0x000fc4000f8e00ff */
[----:B------:R-:W-:Y:S02]  /*4270*/  IMAD R73, R72, 0x8, R77 ;  /* 0x0000000848497824 */ /* 0x000fe400078e024d */
[C---:B------:R-:W-:Y:S02]  /*4280*/  VIADD R76, R71.reuse, 0x20 ;  /* 0x00000020474c7836 */ /* 0x040fe40000000000 */
[----:B------:R-:W-:Y:S02]  /*4290*/  IMAD R0, R0, 0x20, R73 ;  /* 0x0000002000007824 */ /* 0x000fe400078e0249 */
[----:B------:R-:W-:Y:S01]  /*42a0*/  IMAD R72, R72, 0x2, R77 ;  /* 0x0000000248487824 */ /* 0x000fe200078e024d */
[----:B------:R-:W-:Y:S01]  /*42b0*/  ISETP.LT.AND P1, PT, R76, UR7, P0 ;  /* 0x000000074c007c0c */ /* 0x000fe20008721270 */
[----:B------:R-:W-:Y:S01]  /*42c0*/  IMAD.SHL.U32 R0, R0, 0x4, RZ ;  /* 0x0000000400007824 */ /* 0x000fe200078e00ff */
[C---:B------:R-:W-:Y:S01]  /*42d0*/  ISETP.LT.AND P0, PT, R71.reuse, UR7, P0 ;  /* 0x0000000747007c0c */ /* 0x040fe20008701270 */
[----:B------:R-:W-:-:S03]  /*42e0*/  IMAD.WIDE R76, R71, 0x8, RZ ;  /* 0x00000008474c7825 */ /* 0x000fc600078e02ff */
[----:B------:R-:W-:Y:S01]  /*42f0*/  SHF.R.S32.HI R73, RZ, 0x1f, R0 ;  /* 0x0000001fff497819 */ /* 0x000fe20000011400 */
[----:B------:R-:W-:Y:S02]  /*4300*/  IMAD R74, R75, 0x22, R74 ;  /* 0x000000224b4a7824 */ /* 0x000fe400078e024a */
[----:B------:R-:W-:-:S04]  /*4310*/  IMAD.WIDE.U32 R76, R0, UR4, R76 ;  /* 0x00000004004c7c25 */ /* 0x000fc8000f8e004c */
[----:B------:R-:W-:Y:S01]  /*4320*/  IMAD R73, R73, UR4, RZ ;  /* 0x0000000449497c24 */ /* 0x000fe2000f8e02ff */
[----:B-1----:R-:W-:Y:S01]  /*4330*/  ISETP.GE.AND P3, PT, R69, 0x2, PT ;  /* 0x000000024500780c */ /* 0x002fe20003f66270 */
[----:B------:R-:W-:Y:S01]  /*4340*/  IMAD.SHL.U32 R69, R72, 0x4, RZ ;  /* 0x0000000448457824 */ /* 0x000fe200078e00ff */
[----:B------:R-:W-:Y:S01]  /*4350*/  IADD3 R98, P2, R2, R76, RZ ;  /* 0x0000004c02627210 */ /* 0x000fe20007f5e0ff */
[----:B------:R-:W-:Y:S01]  /*4360*/  VIADD R74, R74, UR34 ;  /* 0x000000224a4a7c36 */ /* 0x000fe20008000000 */
[----:B------:R-:W-:Y:S01]  /*4370*/  ISETP.NE.OR P3, PT, RZ, UR15, !P3 ;  /* 0x0000000fff007c0c */ /* 0x000fe2000df65670 */
[----:B------:R-:W-:Y:S02]  /*4380*/  IMAD R72, R0, UR5, R73 ;  /* 0x0000000500487c24 */ /* 0x000fe4000f8e0249 */
[----:B------:R-:W-:Y:S01]  /*4390*/  IMAD R69, R69, 0x220, RZ ;  /* 0x0000022045457824 */ /* 0x000fe200078e02ff */
[----:B------:R-:W-:Y:S02]  /*43a0*/  LEA R87, R74, UR6, 0x4 ;  /* 0x000000064a577c11 */ /* 0x000fe4000f8e20ff */
[----:B------:R-:W-:Y:S01]  /*43b0*/  IADD3.X R99, R3, R77, R72, P2, !PT ;  /* 0x0000004d03637210 */ /* 0x000fe200017fe448 */
[----:B------:R-:W-:-:S06]  /*43c0*/  IMAD R84, R84, 0x8, R69 ;  /* 0x0000000854547824 */ /* 0x000fcc00078e0245 */
[----:B------:R-:W-:Y:S05]  /*43d0*/  @P3 BRA `(.L_x_15) ;  /* 0x0000000000683947 */ /* 0x000fea0003800000 */
[----:B------:R-:W-:-:S13]  /*43e0*/  ISETP.NE.AND P2, PT, R68, UR17, PT ;  /* 0x0000001144007c0c */ /* 0x000fda000bf45270 */
[----:B------:R-:W-:Y:S06]  /*43f0*/  BAR.RED.AND.DEFER_BLOCKING 0x0, P2 ;  /* 0x0000000000007b1d */ /* 0x000fec0001014400 */
[----:B------:R-:W1:Y:S02]  /*4400*/  B2R.RESULT RZ, P2 ;  /* 0x0000000000ff731c */ /* 0x000e640000044000 */
[----:B-1----:R-:W-:Y:S05]  /*4410*/  @!P2 BRA `(.L_x_16) ;  /* 0x000000000030a947 */ /* 0x002fea0003800000 */
[----:B------:R-:W-:-:S13]  /*4420*/  ISETP.GT.AND P3, PT, R70, RZ, PT ;  /* 0x000000ff4600720c */ /* 0x000fda0003f64270 */
.L_x_18:
[----:B------:R-:W-:Y:S05]  /*4430*/  YIELD ;  /* 0x0000000000007946 */ /* 0x000fea0003800000 */
[----:B-1---5:R-:W-:Y:S05]  /*4440*/  @P3 BRA `(.L_x_17) ;  /* 0x0000000000103947 */ /* 0x022fea0003800000 */
[----:B------:R-:W-:Y:S02]  /*4450*/  MOV R68, UR8 ;  /* 0x0000000800447c02 */ /* 0x000fe40008000f00 */
[----:B------:R-:W-:-:S05]  /*4460*/  MOV R69, UR9 ;  /* 0x0000000900457c02 */ /* 0x000fca0008000f00 */
[----:B------:R1:W2:Y:S04]  /*4470*/  LDG.E.STRONG.GPU R68, desc[UR22][R68.64] ;  /* 0x0000001644447981 */ /* 0x0002a8000c1ef900 */
[----:B--2---:R-:W-:Y:S01]  /*4480*/  CCTL.IVALL ;  /* 0x00000000ff00798f */ /* 0x004fe20002000000 */
.L_x_17:
[----:B------:R-:W-:Y:S01]  /*4490*/  ISETP.NE.AND P2, PT, R68, UR17, PT ;  /* 0x0000001144007c0c */ /* 0x000fe2000bf45270 */
[----:B------:R-:W-:-:S12]  /*44a0*/  WARPSYNC.ALL ;  /* 0x0000000000007948 */ /* 0x000fd80003800000 */
[----:B------:R-:W-:Y:S06]  /*44b0*/  BAR.RED.AND.DEFER_BLOCKING 0x0, P2 ;  /* 0x0000000000007b1d */ /* 0x000fec0001014400 */
[----:B------:R-:W2:Y:S02]  /*44c0*/  B2R.RESULT RZ, P2 ;  /* 0x0000000000ff731c */ /* 0x000ea40000044000 */
[----:B--2---:R-:W-:Y:S05]  /*44d0*/  @P2 BRA `(.L_x_18) ;  /* 0xfffffffc00d42947 */ /* 0x004fea000383ffff */
.L_x_16:
[----:B------:R-:W-:Y:S05]  /*44e0*/  WARPSYNC.ALL ;  /* 0x0000000000007948 */ /* 0x000fea0003800000 */
[----:B------:R-:W-:Y:S06]  /*44f0*/  BAR.SYNC.DEFER_BLOCKING 0x0 ;  /* 0x0000000000007b1d */ /* 0x000fec0000010000 */
[----:B------:R-:W-:Y:S01]  /*4500*/  @!PT LDS RZ, [RZ] ;  /* 0x00000000fffff984 */ /* 0x000fe20000000800 */
[----:B------:R-:W-:Y:S01]  /*4510*/  @!PT LDS RZ, [RZ] ;  /* 0x00000000fffff984 */ /* 0x000fe20000000800 */
[----:B------:R-:W-:Y:S01]  /*4520*/  @!PT LDS RZ, [RZ] ;  /* 0x00000000fffff984 */ /* 0x000fe20000000800 */
[----:B------:R-:W-:Y:S01]  /*4530*/  @!PT LDS RZ, [RZ] ;  /* 0x00000000fffff984 */ /* 0x000fe20000000800 */
[----:B------:R-:W-:Y:S06]  /*4540*/  MEMBAR.SC.GPU ;  /* 0x0000000000007992 */ /* 0x000fec0000002000 */
[----:B------:R-:W-:-:S00]  /*4550*/  ERRBAR ;  /* 0x00000000000079ab */ /* 0x000fc00000000000 */
[----:B------:R-:W-:Y:S06]  /*4560*/  CGAERRBAR ;  /* 0x00000000000075ab */ /* 0x000fec0000000000 */
[----:B------:R-:W-:Y:S01]  /*4570*/  CCTL.IVALL ;  /* 0x00000000ff00798f */ /* 0x000fe20002000000 */
.L_x_15:
[----:B------:R-:W2:Y:S01]  /*4580*/  S2UR UR6, SR_CgaCtaId ;  /* 0x00000000000679c3 */ /* 0x000ea20000008800 */
[----:B------:R-:W-:Y:S01]  /*4590*/  DSETP.NEU.AND P2, PT, R90, RZ, PT ;  /* 0x000000ff5a00722a */ /* 0x000fe20003f4d000 */
[----:B------:R-:W-:Y:S01]  /*45a0*/  UMOV UR4, 0x400 ;  /* 0x0000040000047882 */ /* 0x000fe20000000000 */
[----:B------:R-:W-:Y:S01]  /*45b0*/  BSSY B1, `(.L_x_19) ;  /* 0x000027c000017945 */ /* 0x000fe20003800000 */
[----:B--2---:R-:W-:-:S11]  /*45c0*/  ULEA UR6, UR6, UR4, 0x18 ;  /* 0x0000000406067291 */ /* 0x004fd6000f8ec03f */
[----:B------:R-:W-:Y:S05]  /*45d0*/  @!P2 BRA `(.L_x_20) ;  /* 0x0000001400e0a947 */ /* 0x000fea0003800000 */
[----:B------:R-:W2:Y:S01]  /*45e0*/  LDC R85, c[0x0][0x210] ;  /* 0x00008400ff557b82 */ /* 0x000ea20000000800 */
[----:B------:R-:W-:Y:S01]  /*45f0*/  VIADD R94, R0, 0x1 ;  /* 0x00000001005e7836 */ /* 0x000fe20000000000 */
[----:B------:R-:W-:-:S06]  /*4600*/  CS2R R82, SRZ ;  /* 0x0000000000527805 */ /* 0x000fcc000001ff00 */
[----:B------:R-:W3:Y:S01]  /*4610*/  LDC.64 R2, c[0x0][0x288] ;  /* 0x0000a200ff027b82 */ /* 0x000ee20000000a00 */
[CC--:B--2---:R-:W-:Y:S02]  /*4620*/  ISETP.LT.AND P2, PT, R0.reuse, R85.reuse, P0 ;  /* 0x000000550000720c */ /* 0x0c4fe40000741270 */
[-C--:B------:R-:W-:Y:S02]  /*4630*/  ISETP.LT.AND P5, PT, R0, R85.reuse, P1 ;  /* 0x000000550000720c */ /* 0x080fe40000fa1270 */
[CC--:B------:R-:W-:Y:S02]  /*4640*/  ISETP.LT.AND P3, PT, R94.reuse, R85.reuse, P1 ;  /* 0x000000555e00720c */ /* 0x0c0fe40000f61270 */
[----:B------:R-:W-:Y:S02]  /*4650*/  CS2R R80, SRZ ;  /* 0x0000000000507805 */ /* 0x000fe4000001ff00 */
[----:B------:R-:W-:-:S05]  /*4660*/  ISETP.LT.AND P4, PT, R94, R85, P0 ;  /* 0x000000555e00720c */ /* 0x000fca0000781270 */
[----:B------:R-:W2:Y:S01]  /*4670*/  @P2 LDG.E.LTC128B.64 R82, desc[UR22][R98.64] ;  /* 0x0000001662522981 */ /* 0x000ea2000c1e1b20 */
[-C--:B---3--:R-:W-:Y:S01]  /*4680*/  IADD3 R102, P2, R98, R2.reuse, RZ ;  /* 0x0000000262667210 */ /* 0x088fe20007f5e0ff */
[----:B------:R-:W-:Y:S01]  /*4690*/  @P5 IMAD.MOV.U32 R70, RZ, RZ, R98 ;  /* 0x000000ffff465224 */ /* 0x000fe200078e0062 */
[----:B------:R-:W-:Y:S01]  /*46a0*/  CS2R R78, SRZ ;  /* 0x00000000004e7805 */ /* 0x000fe2000001ff00 */
[----:B------:R-:W-:Y:S01]  /*46b0*/  @P5 IMAD.MOV.U32 R71, RZ, RZ, R99 ;  /* 0x000000ffff475224 */ /* 0x000fe200078e0063 */
[----:B------:R-:W-:Y:S01]  /*46c0*/  CS2R R76, SRZ ;  /* 0x00000000004c7805 */ /* 0x000fe2000001ff00 */
[----:B------:R-:W-:Y:S01]  /*46d0*/  IMAD.X R103, R99, 0x1, R3, P2 ;  /* 0x0000000163677824 */ /* 0x000fe200010e0603 */
[----:B------:R-:W-:Y:S02]  /*46e0*/  IADD3 R100, P2, R102, R2, RZ ;  /* 0x0000000266647210 */ /* 0x000fe40007f5e0ff */
[----:B------:R3:W4:Y:S01]  /*46f0*/  @P5 LDG.E.LTC128B.64 R80, desc[UR22][R70.64+0x100] ;  /* 0x0001001646505981 */ /* 0x000722000c1e1b20 */
[----:B------:R-:W-:-:S02]  /*4700*/  VIADD R86, R0, 0x3 ;  /* 0x0000000300567836 */ /* 0x000fc40000000000 */
[----:B------:R-:W-:Y:S01]  /*4710*/  VIADD R92, R0, 0x2 ;  /* 0x00000002005c7836 */ /* 0x000fe20000000000 */
[----:B------:R-:W4:Y:S01]  /*4720*/  @P4 LDG.E.LTC128B.64 R78, desc[UR22][R102.64] ;  /* 0x00000016664e4981 */ /* 0x000f22000c1e1b20 */
[--C-:B------:R-:W-:Y:S01]  /*4730*/  IMAD.X R101, R103, 0x1, R3.reuse, P2 ;  /* 0x0000000167657824 */ /* 0x100fe200010e0603 */
[-C--:B------:R-:W-:Y:S02]  /*4740*/  IADD3 R96, P2, R100, R2.reuse, RZ ;  /* 0x0000000264607210 */ /* 0x080fe40007f5e0ff */
[CC--:B------:R-:W-:Y:S02]  /*4750*/  ISETP.LT.AND P6, PT, R92.reuse, R85.reuse, P0 ;  /* 0x000000555c00720c */ /* 0x0c0fe400007c1270 */
[-C--:B------:R-:W-:Y:S02]  /*4760*/  ISETP.LT.AND P5, PT, R92, R85.reuse, P1 ;  /* 0x000000555c00720c */ /* 0x080fe40000fa1270 */
[----:B------:R-:W-:Y:S01]  /*4770*/  ISETP.LT.AND P4, PT, R86, R85, P0 ;  /* 0x000000555600720c */ /* 0x000fe20000781270 */
[----:B------:R-:W-:Y:S01]  /*4780*/  IMAD.X R97, R101, 0x1, R3, P2 ;  /* 0x0000000165617824 */ /* 0x000fe200010e0603 */
[----:B------:R-:W-:Y:S01]  /*4790*/  IADD3 R104, P2, R100, R2, RZ ;  /* 0x0000000264687210 */ /* 0x000fe20007f5e0ff */
[----:B---3--:R-:W-:-:S02]  /*47a0*/  @P3 IMAD.MOV.U32 R70, RZ, RZ, R102 ;  /* 0x000000ffff463224 */ /* 0x008fc400078e0066 */
[----:B------:R-:W-:-:S05]  /*47b0*/  @P3 IMAD.MOV.U32 R71, RZ, RZ, R103 ;  /* 0x000000ffff473224 */ /* 0x000fca00078e0067 */
[----:B------:R3:W4:Y:S01]  /*47c0*/  @P3 LDG.E.LTC128B.64 R76, desc[UR22][R70.64+0x100] ;  /* 0x00010016464c3981 */ /* 0x000722000c1e1b20 */
[----:B------:R-:W-:Y:S02]  /*47d0*/  ISETP.LT.AND P3, PT, R86, R85, P1 ;  /* 0x000000555600720c */ /* 0x000fe40000f61270 */
[----:B-1----:R-:W-:Y:S02]  /*47e0*/  CS2R R68, SRZ ;  /* 0x0000000000447805 */ /* 0x002fe4000001ff00 */
[----:B------:R-:W-:Y:S02]  /*47f0*/  CS2R R74, SRZ ;  /* 0x00000000004a7805 */ /* 0x000fe4000001ff00 */
[----:B------:R-:W-:Y:S01]  /*4800*/  CS2R R72, SRZ ;  /* 0x0000000000487805 */ /* 0x000fe2000001ff00 */
[----:B------:R-:W-:-:S03]  /*4810*/  IMAD.X R105, R101, 0x1, R3, P2 ;  /* 0x0000000165697824 */ /* 0x000fc600010e0603 */
[----:B------:R-:W4:Y:S04]  /*4820*/  @P6 LDG.E.LTC128B.64 R74, desc[UR22][R100.64] ;  /* 0x00000016644a6981 */ /* 0x000f28000c1e1b20 */
[----:B------:R-:W4:Y:S04]  /*4830*/  @P5 LDG.E.LTC128B.64 R72, desc[UR22][R100.64+0x100] ;  /* 0x0001001664485981 */ /* 0x000f28000c1e1b20 */
[----:B------:R1:W4:Y:S01]  /*4840*/  @P3 LDG.E.LTC128B.64 R68, desc[UR22][R104.64+0x100] ;  /* 0x0001001668443981 */ /* 0x000322000c1e1b20 */
[----:B---3--:R-:W-:-:S06]  /*4850*/  CS2R R70, SRZ ;  /* 0x0000000000467805 */ /* 0x008fcc000001ff00 */
[----:B------:R-:W3:Y:S01]  /*4860*/  @P4 LDG.E.LTC128B.64 R70, desc[UR22][R96.64] ;  /* 0x0000001660464981 */ /* 0x000ee2000c1e1b20 */
[----:B------:R-:W-:Y:S05]  /*4870*/  WARPSYNC.ALL ;  /* 0x0000000000007948 */ /* 0x000fea0003800000 */
[----:B------:R-:W-:Y:S06]  /*4880*/  BAR.SYNC.DEFER_BLOCKING 0x0 ;  /* 0x0000000000007b1d */ /* 0x000fec0000010000 */
[----:B------:R-:W-:-:S04]  /*4890*/  DEPBAR.LE SB5, 0xd ;  /* 0x0000d3400000791a */ /* 0x000fc80000000000 */
[----:B------:R-:W-:Y:S04]  /*48a0*/  STS.128 [R87], R4 ;  /* 0x0000000457007388 */ /* 0x000fe80000000c00 */
[----:B------:R-:W-:Y:S04]  /*48b0*/  STS.128 [R87+0x40], R8 ;  /* 0x0000400857007388 */ /* 0x000fe80000000c00 */
[----:B------:R-:W-:Y:S01]  /*48c0*/  STS.128 [R87+0x80], R12 ;  /* 0x0000800c57007388 */ /* 0x000fe20000000c00 */
[----:B------:R-:W-:-:S04]  /*48d0*/  DEPBAR.LE SB5, 0xc ;  /* 0x0000d3000000791a */ /* 0x000fc80000000000 */
[----:B------:R-:W-:Y:S01]  /*48e0*/  STS.128 [R87+0xc0], R16 ;  /* 0x0000c01057007388 */ /* 0x000fe20000000c00 */
[----:B------:R-:W-:Y:S06]  /*48f0*/  BAR.SYNC.DEFER_BLOCKING 0x0 ;  /* 0x0000000000007b1d */ /* 0x000fec0000010000 */
[----:B------:R-:W1:Y:S04]  /*4900*/  LDS.64 R114, [R84+UR6] ;  /* 0x0000000654727984 */ /* 0x000e680008000a00 */
[----:B------:R-:W1:Y:S04]  /*4910*/  LDS.64 R112, [R84+UR6+0x100] ;  /* 0x0001000654707984 */ /* 0x000e680008000a00 */
[----:B------:R-:W1:Y:S04]  /*4920*/  LDS.64 R110, [R84+UR6+0x220] ;  /* 0x00022006546e7984 */ /* 0x000e680008000a00 */
[----:B------:R-:W1:Y:S04]  /*4930*/  LDS.64 R108, [R84+UR6+0x320] ;  /* 0x00032006546c7984 */ /* 0x000e680008000a00 */
[----:B------:R-:W1:Y:S04]  /*4940*/  LDS.64 R106, [R84+UR6+0x440] ;  /* 0x00044006546a7984 */ /* 0x000e680008000a00 */
[----:B-1----:R-:W-:Y:S04]  /*4950*/  LDS.64 R104, [R84+UR6+0x540] ;  /* 0x0005400654687984 */ /* 0x002fe80008000a00 */
[----:B------:R-:W1:Y:S04]  /*4960*/  LDS.64 R6, [R84+UR6+0x660] ;  /* 0x0006600654067984 */ /* 0x000e680008000a00 */
[----:B------:R-:W1:Y:S01]  /*4970*/  LDS.64 R4, [R84+UR6+0x760] ;  /* 0x0007600654047984 */ /* 0x000e620008000a00 */
[----:B------:R-:W-:Y:S01]  /*4980*/  ISETP.GE.AND P2, PT, R0, R85, PT ;  /* 0x000000550000720c */ /* 0x000fe20003f46270 */
[----:B------:R-:W-:-:S02]  /*4990*/  DMUL R8, R114, R88 ;  /* 0x0000005872087228 */ /* 0x000fc40000000000 */
[-C--:B------:R-:W-:Y:S02]  /*49a0*/  DMUL R14, R112, R88.reuse ;  /* 0x00000058700e7228 */ /* 0x080fe40000000000 */
[-C--:B------:R-:W-:Y:S02]  /*49b0*/  DMUL R16, R110, R88.reuse ;  /* 0x000000586e107228 */ /* 0x080fe40000000000 */
[-C--:B------:R-:W-:Y:S02]  /*49c0*/  DMUL R12, R108, R88.reuse ;  /* 0x000000586c0c7228 */ /* 0x080fe40000000000 */
[-C--:B------:R-:W-:Y:S01]  /*49d0*/  DMUL R10, R106, R88.reuse ;  /* 0x000000586a0a7228 */ /* 0x080fe20000000000 */
[----:B------:R-:W-:Y:S01]  /*49e0*/  BSSY B0, `(.L_x_21) ;  /* 0x0000011000007945 */ /* 0x000fe20003800000 */
[-C--:B-1----:R-:W-:Y:S02]  /*49f0*/  DMUL R6, R6, R88.reuse ;  /* 0x0000005806067228 */ /* 0x082fe40000000000 */
[----:B------:R-:W-:-:S02]  /*4a00*/  DMUL R4, R4, R88 ;  /* 0x0000005804047228 */ /* 0x000fc40000000000 */
[----:B--2---:R-:W-:Y:S02]  /*4a10*/  DFMA R18, R82, R90, R8 ;  /* 0x0000005a5212722b */ /* 0x004fe40000000008 */
[----:B------:R-:W-:Y:S02]  /*4a20*/  DMUL R8, R104, R88 ;  /* 0x0000005868087228 */ /* 0x000fe40000000000 */
[-C--:B----4-:R-:W-:Y:S02]  /*4a30*/  DFMA R14, R80, R90.reuse, R14 ;  /* 0x0000005a500e722b */ /* 0x090fe4000000000e */
[-C--:B------:R-:W-:Y:S02]  /*4a40*/  DFMA R16, R78, R90.reuse, R16 ;  /* 0x0000005a4e10722b */ /* 0x080fe40000000010 */
[-C--:B------:R-:W-:Y:S02]  /*4a50*/  DFMA R12, R76, R90.reuse, R12 ;  /* 0x0000005a4c0c722b */ /* 0x080fe4000000000c */
[----:B------:R-:W-:-:S02]  /*4a60*/  DFMA R10, R74, R90, R10 ;  /* 0x0000005a4a0a722b */ /* 0x000fc4000000000a */
[-C--:B------:R-:W-:Y:S02]  /*4a70*/  DFMA R8, R72, R90.reuse, R8 ;  /* 0x0000005a4808722b */ /* 0x080fe40000000008 */
[-C--:B------:R-:W-:Y:S02]  /*4a80*/  DFMA R4, R68, R90.reuse, R4 ;  /* 0x0000005a4404722b */ /* 0x080fe40000000004 */
[----:B---3--:R-:W-:Y:S01]  /*4a90*/  DFMA R6, R70, R90, R6 ;  /* 0x0000005a4606722b */ /* 0x008fe20000000006 */
[----:B------:R-:W-:Y:S10]  /*4aa0*/  @P2 BRA `(.L_x_22) ;  /* 0x0000000000102947 */ /* 0x000ff40003800000 */
[----:B------:R-:W-:Y:S02]  /*4ab0*/  @P0 MOV R104, R98 ;  /* 0x0000006200680202 */ /* 0x000fe40000000f00 */
[----:B------:R-:W-:-:S05]  /*4ac0*/  @P0 MOV R105, R99 ;  /* 0x0000006300690202 */ /* 0x000fca0000000f00 */
[----:B------:R1:W-:Y:S04]  /*4ad0*/  @P0 ST.E.64 desc[UR22][R104.64], R18 ;  /* 0x0000001268000985 */ /* 0x0003e8000c101b16 */
[----:B------:R1:W-:Y:S02]  /*4ae0*/  @P1 ST.E.64 desc[UR22][R98.64+0x100], R14 ;  /* 0x0001000e62001985 */ /* 0x0003e4000c101b16 */
.L_x_22:
[----:B------:R-:W-:Y:S05]  /*4af0*/  BSYNC B0 ;  /* 0x0000000000007941 */ /* 0x000fea0003800000 */
.L_x_21:
[----:B------:R-:W-:Y:S01]  /*4b00*/  ISETP.GE.AND P3, PT, R94, R85, PT ;  /* 0x000000555e00720c */ /* 0x000fe20003f66270 */
[----:B------:R-:W-:Y:S01]  /*4b10*/  ULDC.64 UR4, c[0x0][0x2a0] ;  /* 0x0000a80000047ab9 */ /* 0x000fe20000000a00 */
[----:B------:R-:W-:Y:S01]  /*4b20*/  BSSY B0, `(.L_x_23) ;  /* 0x0000008000007945 */ /* 0x000fe20003800000 */
[----:B-1----:R-:W-:-:S04]  /*4b30*/  IADD3 R14, P2, R98, UR4, RZ ;  /* 0x00000004620e7c10 */ /* 0x002fc8000ff5e0ff */
[----:B------:R-:W-:-:S06]  /*4b40*/  IADD3.X R15, R99, UR5, RZ, P2, !PT ;  /* 0x00000005630f7c10 */ /* 0x000fcc00097fe4ff */
[----:B------:R-:W-:Y:S05]  /*4b50*/  @P3 BRA `(.L_x_24) ;  /* 0x0000000000103947 */ /* 0x000fea0003800000 */
[----:B------:R-:W-:Y:S02]  /*4b60*/  @P0 MOV R18, R102 ;  /* 0x0000006600120202 */ /* 0x000fe40000000f00 */
[----:B------:R-:W-:-:S05]  /*4b70*/  @P0 MOV R19, R103 ;  /* 0x0000006700130202 */ /* 0x000fca0000000f00 */
[----:B------:R1:W-:Y:S04]  /*4b80*/  @P0 ST.E.64 desc[UR22][R18.64], R16 ;  /* 0x0000001012000985 */ /* 0x0003e8000c101b16 */
[----:B------:R1:W-:Y:S02]  /*4b90*/  @P1 ST.E.64 desc[UR22][R102.64+0x100], R12 ;  /* 0x0001000c66001985 */ /* 0x0003e4000c101b16 */
.L_x_24:
[----:B------:R-:W-:Y:S05]  /*4ba0*/  BSYNC B0 ;  /* 0x0000000000007941 */ /* 0x000fea0003800000 */
.L_x_23:
[----:B------:R-:W-:Y:S01]  /*4bb0*/  ISETP.GE.AND P2, PT, R92, R85, PT ;  /* 0x000000555c00720c */ /* 0x000fe20003f46270 */
[----:B------:R-:W-:-:S12]  /*4bc0*/  BSSY B0, `(.L_x_25) ;  /* 0x0000004000007945 */ /* 0x000fd80003800000 */
[----:B------:R-:W-:Y:S05]  /*4bd0*/  @P2 BRA `(.L_x_26) ;  /* 0x0000000000082947 */ /* 0x000fea0003800000 */
[----:B------:R2:W-:Y:S04]  /*4be0*/  @P0 ST.E.64 desc[UR22][R100.64], R10 ;  /* 0x0000000a64000985 */ /* 0x0005e8000c101b16 */
[----:B------:R2:W-:Y:S02]  /*4bf0*/  @P1 ST.E.64 desc[UR22][R100.64+0x100], R8 ;  /* 0x0001000864001985 */ /* 0x0005e4000c101b16 */
.L_x_26:
[----:B------:R-:W-:Y:S05]  /*4c00*/  BSYNC B0 ;  /* 0x0000000000007941 */ /* 0x000fea0003800000 */
.L_x_25:
[----:B------:R-:W-:Y:S01]  /*4c10*/  ISETP.GE.AND P2, PT, R86, R85, PT ;  /* 0x000000555600720c */ /* 0x000fe20003f46270 */
[----:B------:R-:W-:-:S12]  /*4c20*/  BSSY B0, `(.L_x_27) ;  /* 0x0000004000007945 */ /* 0x000fd80003800000 */
[----:B------:R-:W-:Y:S05]  /*4c30*/  @P2 BRA `(.L_x_28) ;  /* 0x0000000000082947 */ /* 0x000fea0003800000 */
[----:B------:R3:W-:Y:S04]  /*4c40*/  @P0 ST.E.64 desc[UR22][R96.64], R6 ;  /* 0x0000000660000985 */ /* 0x0007e8000c101b16 */
[----:B------:R3:W-:Y:S02]  /*4c50*/  @P1 ST.E.64 desc[UR22][R96.64+0x100], R4 ;  /* 0x0001000460001985 */ /* 0x0007e4000c101b16 */
.L_x_28:
[----:B------:R-:W-:Y:S05]  /*4c60*/  BSYNC B0 ;  /* 0x0000000000007941 */ /* 0x000fea0003800000 */
.L_x_27:
[C---:B--2---:R-:W-:Y:S02]  /*4c70*/  VIADD R8, R0.reuse, 0x8 ;  /* 0x0000000800087836 */ /* 0x044fe40000000000 */
[----:B---3--:R-:W-:-:S03]  /*4c80*/  VIADD R6, R0, 0x9 ;  /* 0x0000000900067836 */ /* 0x008fc60000000000 */
[-C--:B------:R-:W-:Y:S02]  /*4c90*/  ISETP.LT.AND P2, PT, R8, R85.reuse, P0 ;  /* 0x000000550800720c */ /* 0x080fe40000741270 */
[-C--:B------:R-:W-:Y:S02]  /*4ca0*/  ISETP.LT.AND P4, PT, R6, R85.reuse, P0 ;  /* 0x000000550600720c */ /* 0x080fe40000781270 */
[-C--:B------:R-:W-:Y:S01]  /*4cb0*/  ISETP.LT.AND P5, PT, R8, R85.reuse, P1 ;  /* 0x000000550800720c */ /* 0x080fe20000fa1270 */
[----:B------:R-:W-:Y:S01]  /*4cc0*/  VIADD R10, R0, 0xa ;  /* 0x0000000a000a7836 */ /* 0x000fe20000000000 */
[----:B------:R-:W-:-:S07]  /*4cd0*/  ISETP.LT.AND P3, PT, R6, R85, P1 ;  /* 0x000000550600720c */ /* 0x000fce0000f61270 */
[----:B------:R-:W2:Y:S01]  /*4ce0*/  @P2 LDG.E.LTC128B.64 R82, desc[UR22][R14.64] ;  /* 0x000000160e522981 */ /* 0x000ea2000c1e1b20 */
[----:B-1----:R-:W-:-:S03]  /*4cf0*/  IADD3 R18, P2, R14, R2, RZ ;  /* 0x000000020e127210 */ /* 0x002fc60007f5e0ff */
[----:B------:R-:W-:Y:S02]  /*4d00*/  @P5 IMAD.MOV.U32 R12, RZ, RZ, R14 ;  /* 0x000000ffff0c5224 */ /* 0x000fe400078e000e */
[----:B------:R-:W-:Y:S01]  /*4d10*/  IMAD.X R19, R15, 0x1, R3, P2 ;  /* 0x000000010f137824 */ /* 0x000fe200010e0603 */
[----:B------:R-:W-:Y:S01]  /*4d20*/  ISETP.LT.AND P2, PT, R10, R85, P0 ;  /* 0x000000550a00720c */ /* 0x000fe20000741270 */
[----:B------:R-:W-:-:S03]  /*4d30*/  @P5 IMAD.MOV.U32 R13, RZ, RZ, R15 ;  /* 0x000000ffff0d5224 */ /* 0x000fc600078e000f */
[----:B------:R-:W3:Y:S01]  /*4d40*/  @P4 LDG.E.LTC128B.64 R78, desc[UR22][R18.64] ;  /* 0x00000016124e4981 */ /* 0x000ee2000c1e1b20 */
[----:B------:R-:W-:-:S03]  /*4d50*/  IADD3 R16, P4, R18, R2, RZ ;  /* 0x0000000212107210 */ /* 0x000fc60007f9e0ff */
[----:B------:R-:W4:Y:S02]  /*4d60*/  @P3 LDG.E.LTC128B.64 R76, desc[UR22][R18.64+0x100] ;  /* 0x00010016124c3981 */ /* 0x000f24000c1e1b20 */
[----:B------:R-:W-:Y:S01]  /*4d70*/  IMAD.X R17, R19, 0x1, R3, P4 ;  /* 0x0000000113117824 */ /* 0x000fe200020e0603 */
[----:B------:R-:W-:Y:S01]  /*4d80*/  IADD3 R5, P3, -R2, UR4, RZ ;  /* 0x0000000402057c10 */ /* 0x000fe2000ff7e1ff */
[----:B------:R1:W4:Y:S03]  /*4d90*/  @P5 LDG.E.LTC128B.64 R80, desc[UR22][R12.64+0x100] ;  /* 0x000100160c505981 */ /* 0x000326000c1e1b20 */
[----:B------:R-:W-:Y:S01]  /*4da0*/  IADD3.X R4, ~R3, UR5, RZ, P3, !PT ;  /* 0x0000000503047c10 */ /* 0x000fe20009ffe5ff */
[----:B------:R-:W4:Y:S01]  /*4db0*/  @P2 LDG.E.LTC128B.64 R74, desc[UR22][R16.64] ;  /* 0x00000016104a2981 */ /* 0x000f22000c1e1b20 */
[----:B------:R-:W-:Y:S02]  /*4dc0*/  IADD3 R94, P2, R5, R96, RZ ;  /* 0x00000060055e7210 */ /* 0x000fe40007f5e0ff */
[----:B------:R-:W-:-:S03]  /*4dd0*/  ISETP.LT.AND P5, PT, R10, R85, P1 ;  /* 0x000000550a00720c */ /* 0x000fc60000fa1270 */
[----:B------:R-:W-:Y:S01]  /*4de0*/  IMAD.X R95, R4, 0x1, R97, P2 ;  /* 0x00000001045f7824 */ /* 0x000fe200010e0661 */
[----:B------:R-:W-:Y:S01]  /*4df0*/  IADD3 R92, P2, R16, R2, RZ ;  /* 0x00000002105c7210 */ /* 0x000fe20007f5e0ff */
[----:B-1----:R-:W-:-:S08]  /*4e00*/  VIADD R12, R0, 0xb ;  /* 0x0000000b000c7836 */ /* 0x002fd00000000000 */
[----:B------:R1:W4:Y:S01]  /*4e10*/  @P5 LDG.E.LTC128B.64 R72, desc[UR22][R94.64+0x100] ;  /* 0x000100165e485981 */ /* 0x000322000c1e1b20 */
[CC--:B------:R-:W-:Y:S02]  /*4e20*/  ISETP.LT.AND P4, PT, R12.reuse, R85.reuse, P0 ;  /* 0x000000550c00720c */ /* 0x0c0fe40000781270 */
[----:B------:R-:W-:Y:S01]  /*4e30*/  ISETP.LT.AND P3, PT, R12, R85, P1 ;  /* 0x000000550c00720c */ /* 0x000fe20000f61270 */
[----:B------:R-:W-:-:S10]  /*4e40*/  IMAD.X R93, R17, 0x1, R3, P2 ;  /* 0x00000001115d7824 */ /* 0x000fd400010e0603 */
[----:B------:R-:W4:Y:S04]  /*4e50*/  @P4 LDG.E.LTC128B.64 R70, desc[UR22][R92.64] ;  /* 0x000000165c464981 */ /* 0x000f28000c1e1b20 */
[----:B------:R-:W4:Y:S01]  /*4e60*/  @P3 LDG.E.LTC128B.64 R68, desc[UR22][R92.64+0x100] ;  /* 0x000100165c443981 */ /* 0x000f22000c1e1b20 */
[----:B------:R-:W-:Y:S06]  /*4e70*/  BAR.SYNC.DEFER_BLOCKING 0x0 ;  /* 0x0000000000007b1d */ /* 0x000fec0000010000 */
[----:B------:R-:W-:-:S04]  /*4e80*/  DEPBAR.LE SB5, 0x8 ;  /* 0x0000d2000000791a */ /* 0x000fc80000000000 */
[----:B------:R-:W-:Y:S04]  /*4e90*/  STS.128 [R87], R32 ;  /* 0x0000002057007388 */ /* 0x000fe80000000c00 */
[----:B------:R-:W-:Y:S04]  /*4ea0*/  STS.128 [R87+0x40], R28 ;  /* 0x0000401c57007388 */ /* 0x000fe80000000c00 */
[----:B------:R-:W-:Y:S04]  /*4eb0*/  STS.128 [R87+0x80], R24 ;  /* 0x0000801857007388 */ /* 0x000fe80000000c00 */
[----:B------:R-:W-:Y:S01]  /*4ec0*/  STS.128 [R87+0xc0], R20 ;  /* 0x0000c01457007388 */ /* 0x000fe20000000c00 */
[----:B------:R-:W-:Y:S06]  /*4ed0*/  BAR.SYNC.DEFER_BLOCKING 0x0 ;  /* 0x0000000000007b1d */ /* 0x000fec0000010000 */
[----:B------:R-:W1:Y:S04]  /*4ee0*/  LDS.64 R104, [R84+UR6] ;  /* 0x0000000654687984 */ /* 0x000e680008000a00 */
[----:B------:R-:W1:Y:S04]  /*4ef0*/  LDS.64 R102, [R84+UR6+0x100] ;  /* 0x0001000654667984 */ /* 0x000e680008000a00 */
[----:B------:R-:W1:Y:S04]  /*4f00*/  LDS.64 R100, [R84+UR6+0x220] ;  /* 0x0002200654647984 */ /* 0x000e680008000a00 */
[----:B------:R-:W1:Y:S04]  /*4f10*/  LDS.64 R98, [R84+UR6+0x320] ;  /* 0x0003200654627984 */ /* 0x000e680008000a00 */
[----:B------:R-:W1:Y:S04]  /*4f20*/  LDS.64 R96, [R84+UR6+0x440] ;  /* 0x0004400654607984 */ /* 0x000e680008000a00 */
[----:B-1----:R-:W1:Y:S04]  /*4f30*/  LDS.64 R94, [R84+UR6+0x540] ;  /* 0x00054006545e7984 */ /* 0x002e680008000a00 */
[----:B------:R-:W1:Y:S04]  /*4f40*/  LDS.64 R32, [R84+UR6+0x660] ;  /* 0x0006600654207984 */ /* 0x000e680008000a00 */
[----:B------:R-:W1:Y:S01]  /*4f50*/  LDS.64 R28, [R84+UR6+0x760] ;  /* 0x00076006541c7984 */ /* 0x000e620008000a00 */
[----:B------:R-:W-:Y:S01]  /*4f60*/  ISETP.GE.AND P2, PT, R8, R85, PT ;  /* 0x000000550800720c */ /* 0x000fe20003f46270 */
[----:B------:R-:W-:Y:S01]  /*4f70*/  BSSY B0, `(.L_x_29) ;  /* 0x0000016000007945 */ /* 0x000fe20003800000 */
[----:B------:R-:W-:-:S02]  /*4f80*/  DMUL R26, R104, R88 ;  /* 0x00000058681a7228 */ /* 0x000fc40000000000 */
[-C--:B------:R-:W-:Y:S02]  /*4f90*/  DMUL R24, R102, R88.reuse ;  /* 0x0000005866187228 */ /* 0x080fe40000000000 */
[-C--:B------:R-:W-:Y:S02]  /*4fa0*/  DMUL R22, R100, R88.reuse ;  /* 0x0000005864167228 */ /* 0x080fe40000000000 */
[-C--:B------:R-:W-:Y:S02]  /*4fb0*/  DMUL R20, R98, R88.reuse ;  /* 0x0000005862147228 */ /* 0x080fe40000000000 */
[-C--:B------:R-:W-:Y:S02]  /*4fc0*/  DMUL R96, R96, R88.reuse ;  /* 0x0000005860607228 */ /* 0x080fe40000000000 */
[-C--:B-1----:R-:W-:Y:S02]  /*4fd0*/  DMUL R94, R94, R88.reuse ;  /* 0x000000585e5e7228 */ /* 0x082fe40000000000 */
[----:B------:R-:W-:-:S02]  /*4fe0*/  DMUL R32, R32, R88 ;  /* 0x0000005820207228 */ /* 0x000fc40000000000 */
[----:B------:R-:W-:Y:S02]  /*4ff0*/  DMUL R28, R28, R88 ;  /* 0x000000581c1c7228 */ /* 0x000fe40000000000 */
[-C--:B--2---:R-:W-:Y:S02]  /*5000*/  DFMA R26, R82, R90.reuse, R26 ;  /* 0x0000005a521a722b */ /* 0x084fe4000000001a */
[-C--:B---3--:R-:W-:Y:S02]  /*5010*/  DFMA R22, R78, R90.reuse, R22 ;  /* 0x0000005a4e16722b */ /* 0x088fe40000000016 */
[-C--:B----4-:R-:W-:Y:S02]  /*5020*/  DFMA R20, R76, R90.reuse, R20 ;  /* 0x0000005a4c14722b */ /* 0x090fe40000000014 */
[-C--:B------:R-:W-:Y:S02]  /*5030*/  DFMA R24, R80, R90.reuse, R24 ;  /* 0x0000005a5018722b */ /* 0x080fe40000000018 */
[----:B------:R-:W-:-:S02]  /*5040*/  DFMA R96, R74, R90, R96 ;  /* 0x0000005a4a60722b */ /* 0x000fc40000000060 */
[-C--:B------:R-:W-:Y:S02]  /*5050*/  DFMA R94, R72, R90.reuse, R94 ;  /* 0x0000005a485e722b */ /* 0x080fe4000000005e */
[-C--:B------:R-:W-:Y:S02]  /*5060*/  DFMA R32, R70, R90.reuse, R32 ;  /* 0x0000005a4620722b */ /* 0x080fe40000000020 */
[----:B------:R-:W-:Y:S01]  /*5070*/  DFMA R28, R68, R90, R28 ;  /* 0x0000005a441c722b */ /* 0x000fe2000000001c */
[----:B------:R-:W-:Y:S10]  /*5080*/  @P2 BRA `(.L_x_30) ;  /* 0x0000000000102947 */ /* 0x000ff40003800000 */
[----:B------:R-:W-:Y:S01]  /*5090*/  @P1 MOV R8, R14 ;  /* 0x0000000e00081202 */ /* 0x000fe20000000f00 */
[----:B------:R1:W-:Y:S01]  /*50a0*/  @P0 ST.E.64 desc[UR22][R14.64], R26 ;  /* 0x0000001a0e000985 */ /* 0x0003e2000c101b16 */
[----:B------:R-:W-:-:S05]  /*50b0*/  @P1 MOV R9, R15 ;  /* 0x0000000f00091202 */ /* 0x000fca0000000f00 */
[----:B------:R1:W-:Y:S02]  /*50c0*/  @P1 ST.E.64 desc[UR22][R8.64+0x100], R24 ;  /* 0x0001001808001985 */ /* 0x0003e4000c101b16 */
.L_x_30:
[----:B------:R-:W-:Y:S05]  /*50d0*/  BSYNC B0 ;  /* 0x0000000000007941 */ /* 0x000fea0003800000 */
.L_x_29:
[----:B------:R-:W-:Y:S01]  /*50e0*/  ISETP.GE.AND P3, PT, R6, R85, PT ;  /* 0x000000550600720c */ /* 0x000fe20003f66270 */
[----:B------:R-:W-:Y:S01]  /*50f0*/  BSSY B0, `(.L_x_31) ;  /* 0x0000008000007945 */ /* 0x000fe20003800000 */
[----:B-1----:R-:W-:-:S04]  /*5100*/  IADD3 R14, P2, R14, UR4, RZ ;  /* 0x000000040e0e7c10 */ /* 0x002fc8000ff5e0ff */
[----:B------:R-:W-:-:S07]  /*5110*/  IADD3.X R15, R15, UR5, RZ, P2, !PT ;  /* 0x000000050f0f7c10 */ /* 0x000fce00097fe4ff */
[----:B------:R-:W-:Y:S05]  /*5120*/  @P3 BRA `(.L_x_32) ;  /* 0x0000000000103947 */ /* 0x000fea0003800000 */
[----:B------:R-:W-:Y:S02]  /*5130*/  @P0 MOV R6, R18 ;  /* 0x0000001200060202 */ /* 0x000fe40000000f00 */
[----:B------:R-:W-:-:S05]  /*5140*/  @P0 MOV R7, R19 ;  /* 0x0000001300070202 */ /* 0x000fca0000000f00 */
[----:B------:R1:W-:Y:S04]  /*5150*/  @P0 ST.E.64 desc[UR22][R6.64], R22 ;  /* 0x0000001606000985 */ /* 0x0003e8000c101b16 */
[----:B------:R1:W-:Y:S02]  /*5160*/  @P1 ST.E.64 desc[UR22][R18.64+0x100], R20 ;  /* 0x0001001412001985 */ /* 0x0003e4000c101b16 */
.L_x_32:
[----:B------:R-:W-:Y:S05]  /*5170*/  BSYNC B0 ;  /* 0x0000000000007941 */ /* 0x000fea0003800000 */
.L_x_31:
[----:B------:R-:W-:Y:S01]  /*5180*/  ISETP.GE.AND P2, PT, R10, R85, PT ;  /* 0x000000550a00720c */ /* 0x000fe20003f46270 */
[----:B------:R-:W-:-:S12]  /*5190*/  BSSY B0, `(.L_x_33) ;  /* 0x0000008000007945 */ /* 0x000fd80003800000 */
[----:B------:R-:W-:Y:S05]  /*51a0*/  @P2 BRA `(.L_x_34) ;  /* 0x0000000000182947 */ /* 0x000fea0003800000 */
[----:B------:R-:W-:Y:S01]  /*51b0*/  @P0 IMAD.MOV.U32 R8, RZ, RZ, R16 ;  /* 0x000000ffff080224 */ /* 0x000fe200078e0010 */
[----:B-1----:R-:W-:Y:S01]  /*51c0*/  @P1 MOV R6, R16 ;  /* 0x0000001000061202 */ /* 0x002fe20000000f00 */
[----:B------:R-:W-:Y:S01]  /*51d0*/  @P0 IMAD.MOV.U32 R9, RZ, RZ, R17 ;  /* 0x000000ffff090224 */ /* 0x000fe200078e0011 */
[----:B------:R-:W-:-:S04]  /*51e0*/  @P1 MOV R7, R17 ;  /* 0x0000001100071202 */ /* 0x000fc80000000f00 */
[----:B------:R2:W-:Y:S04]  /*51f0*/  @P0 ST.E.64 desc[UR22][R8.64], R96 ;  /* 0x0000006008000985 */ /* 0x0005e8000c101b16 */
[----:B------:R2:W-:Y:S02]  /*5200*/  @P1 ST.E.64 desc[UR22][R6.64+0x100], R94 ;  /* 0x0001005e06001985 */ /* 0x0005e4000c101b16 */
.L_x_34:
[----:B------:R-:W-:Y:S05]  /*5210*/  BSYNC B0 ;  /* 0x0000000000007941 */ /* 0x000fea0003800000 */
.L_x_33:
[----:B------:R-:W-:Y:S01]  /*5220*/  ISETP.GE.AND P2, PT, R12, R85, PT ;  /* 0x000000550c00720c */ /* 0x000fe20003f46270 */
[----:B------:R-:W-:-:S12]  /*5230*/  BSSY B0, `(.L_x_35) ;  /* 0x0000004000007945 */ /* 0x000fd80003800000 */
[----:B------:R-:W-:Y:S05]  /*5240*/  @P2 BRA `(.L_x_36) ;  /* 0x0000000000082947 */ /* 0x000fea0003800000 */
[----:B------:R3:W-:Y:S04]  /*5250*/  @P0 ST.E.64 desc[UR22][R92.64], R32 ;  /* 0x000000205c000985 */ /* 0x0007e8000c101b16 */
[----:B------:R3:W-:Y:S02]  /*5260*/  @P1 ST.E.64 desc[UR22][R92.64+0x100], R28 ;  /* 0x0001001c5c001985 */ /* 0x0007e4000c101b16 */
.L_x_36:
[----:B------:R-:W-:Y:S05]  /*5270*/  BSYNC B0 ;  /* 0x0000000000007941 */ /* 0x000fea0003800000 */
.L_x_35:
[C---:B-12---:R-:W-:Y:S01]  /*5280*/  VIADD R6, R0.reuse, 0x11 ;  /* 0x0000001100067836 */ /* 0x046fe20000000000 */
[----:B------:R-:W-:Y:S01]  /*5290*/  IADD3 R10, P2, R5, R16, RZ ;  /* 0x00000010050a7210 */ /* 0x000fe20007f5e0ff */
[----:B------:R-:W-:Y:S01]  /*52a0*/  VIADD R8, R0, 0x10 ;  /* 0x0000001000087836 */ /* 0x000fe20000000000 */
[----:B------:R-:W-:Y:S02]  /*52b0*/  IADD3 R16, P3, R14, R2, RZ ;  /* 0x000000020e107210 */ /* 0x000fe40007f7e0ff */
[-C--:B------:R-:W-:Y:S01]  /*52c0*/  ISETP.LT.AND P4, PT, R6, R85.reuse, P1 ;  /* 0x000000550600720c */ /* 0x080fe20000f81270 */
[----:B------:R-:W-:Y:S01]  /*52d0*/  IMAD.X R11, R4, 0x1, R17, P2 ;  /* 0x00000001040b7824 */ /* 0x000fe200010e0611 */
[-C--:B------:R-:W-:Y:S01]  /*52e0*/  ISETP.LT.AND P2, PT, R8, R85.reuse, P1 ;  /* 0x000000550800720c */ /* 0x080fe20000f41270 */
[----:B------:R-:W-:Y:S01]  /*52f0*/  IMAD.X R17, R15, 0x1, R3, P3 ;  /* 0x000000010f117824 */ /* 0x000fe200018e0603 */
[-C--:B------:R-:W-:Y:S02]  /*5300*/  ISETP.LT.AND P5, PT, R6, R85.reuse, P0 ;  /* 0x000000550600720c */ /* 0x080fe400007a1270 */
[----:B------:R-:W-:Y:S01]  /*5310*/  ISETP.LT.AND P3, PT, R8, R85, P0 ;  /* 0x000000550800720c */ /* 0x000fe20000761270 */
[----:B------:R-:W-:-:S06]  /*5320*/  VIADD R12, R0, 0x12 ;  /* 0x00000012000c7836 */ /* 0x000fcc0000000000 */
[----:B------:R1:W2:Y:S04]  /*5330*/  @P4 LDG.E.LTC128B.64 R76, desc[UR22][R10.64+0x100] ;  /* 0x000100160a4c4981 */ /* 0x0002a8000c1e1b20 */
[----:B------:R-:W4:Y:S01]  /*5340*/  @P2 LDG.E.LTC128B.64 R80, desc[UR22][R14.64+0x100] ;  /* 0x000100160e502981 */ /* 0x000f22000c1e1b20 */
[----:B------:R-:W-:Y:S02]  /*5350*/  IADD3 R18, P2, R16, R2, RZ ;  /* 0x0000000210127210 */ /* 0x000fe40007f5e0ff */
[CC--:B------:R-:W-:Y:S01]  /*5360*/  ISETP.LT.AND P6, PT, R12.reuse, R85.reuse, P0 ;  /* 0x000000550c00720c */ /* 0x0c0fe200007c1270 */
[----:B------:R-:W4:Y:S01]  /*5370*/  @P5 LDG.E.LTC128B.64 R78, desc[UR22][R16.64] ;  /* 0x00000016104e5981 */ /* 0x000f22000c1e1b20 */
[----:B------:R-:W-:-:S03]  /*5380*/  ISETP.LT.AND P5, PT, R12, R85, P1 ;  /* 0x000000550c00720c */ /* 0x000fc60000fa1270 */
[----:B------:R-:W4:Y:S01]  /*5390*/  @P3 LDG.E.LTC128B.64 R82, desc[UR22][R14.64] ;  /* 0x000000160e523981 */ /* 0x000f22000c1e1b20 */
[----:B------:R-:W-:Y:S01]  /*53a0*/  IMAD.X R19, R17, 0x1, R3, P2 ;  /* 0x0000000111137824 */ /* 0x000fe200010e0603 */
[----:B------:R-:W-:Y:S01]  /*53b0*/  IADD3 R20, P2, R18, R2, RZ ;  /* 0x0000000212147210 */ /* 0x000fe20007f5e0ff */
[----:B-1----:R-:W-:-:S05]  /*53c0*/  VIADD R10, R0, 0x13 ;  /* 0x00000013000a7836 */ /* 0x002fca0000000000 */
[----:B------:R-:W4:Y:S01]  /*53d0*/  @P6 LDG.E.LTC128B.64 R74, desc[UR22][R18.64] ;  /* 0x00000016124a6981 */ /* 0x000f22000c1e1b20 */
[----:B------:R-:W-:-:S03]  /*53e0*/  ISETP.LT.AND P4, PT, R10, R85, P0 ;  /* 0x000000550a00720c */ /* 0x000fc60000781270 */
[----:B------:R-:W4:Y:S01]  /*53f0*/  @P5 LDG.E.LTC128B.64 R72, desc[UR22][R18.64+0x100] ;  /* 0x0001001612485981 */ /* 0x000f22000c1e1b20 */
[----:B------:R-:W-:Y:S01]  /*5400*/  ISETP.LT.AND P3, PT, R10, R85, P1 ;  /* 0x000000550a00720c */ /* 0x000fe20000f61270 */
[----:B------:R-:W-:-:S08]  /*5410*/  IMAD.X R21, R19, 0x1, R3, P2 ;  /* 0x0000000113157824 */ /* 0x000fd000010e0603 */
[----:B------:R-:W4:Y:S04]  /*5420*/  @P4 LDG.E.LTC128B.64 R70, desc[UR22][R20.64] ;  /* 0x0000001614464981 */ /* 0x000f28000c1e1b20 */
[----:B------:R-:W4:Y:S01]  /*5430*/  @P3 LDG.E.LTC128B.64 R68, desc[UR22][R20.64+0x100] ;  /* 0x0001001614443981 */ /* 0x000f22000c1e1b20 */
        /* <DEDUP_REMOVED lines=11> */
[----:B---3--:R-:W3:Y:S04]  /*54f0*/  LDS.64 R92, [R84+UR6+0x320] ;  /* 0x00032006545c7984 */ /* 0x008ee80008000a00 */
[----:B------:R-:W3:Y:S04]  /*5500*/  LDS.64 R34, [R84+UR6+0x440] ;  /* 0x0004400654227984 */ /* 0x000ee80008000a00 */
[----:B------:R-:W3:Y:S04]  /*5510*/  LDS.64 R32, [R84+UR6+0x540] ;  /* 0x0005400654207984 */ /* 0x000ee80008000a00 */
[----:B------:R-:W3:Y:S04]  /*5520*/  LDS.64 R30, [R84+UR6+0x660] ;  /* 0x00066006541e7984 */ /* 0x000ee80008000a00 */
[----:B------:R-:W3:Y:S01]  /*5530*/  LDS.64 R28, [R84+UR6+0x760] ;  /* 0x00076006541c7984 */ /* 0x000ee20008000a00 */
[----:B------:R-:W-:Y:S01]  /*5540*/  ISETP.GE.AND P2, PT, R8, R85, PT ;  /* 0x000000550800720c */ /* 0x000fe20003f46270 */
[----:B------:R-:W-:Y:S01]  /*5550*/  BSSY B0, `(.L_x_37) ;  /* 0x0000014000007945 */ /* 0x000fe20003800000 */
[----:B-1----:R-:W-:-:S02]  /*5560*/  DMUL R26, R26, R88 ;  /* 0x000000581a1a7228 */ /* 0x002fc40000000000 */
[-C--:B------:R-:W-:Y:S02]  /*5570*/  DMUL R24, R24, R88.reuse ;  /* 0x0000005818187228 */ /* 0x080fe40000000000 */
[-C--:B------:R-:W-:Y:S02]  /*5580*/  DMUL R22, R22, R88.reuse ;  /* 0x0000005816167228 */ /* 0x080fe40000000000 */
[-C--:B---3--:R-:W-:Y:S02]  /*5590*/  DMUL R36, R92, R88.reuse ;  /* 0x000000585c247228 */ /* 0x088fe40000000000 */
[-C--:B------:R-:W-:Y:S02]  /*55a0*/  DMUL R34, R34, R88.reuse ;  /* 0x0000005822227228 */ /* 0x080fe40000000000 */
[-C--:B------:R-:W-:Y:S02]  /*55b0*/  DMUL R32, R32, R88.reuse ;  /* 0x0000005820207228 */ /* 0x080fe40000000000 */
[----:B------:R-:W-:-:S02]  /*55c0*/  DMUL R30, R30, R88 ;  /* 0x000000581e1e7228 */ /* 0x000fc40000000000 */
[----:B------:R-:W-:Y:S02]  /*55d0*/  DMUL R28, R28, R88 ;  /* 0x000000581c1c7228 */ /* 0x000fe40000000000 */
[-C--:B--2---:R-:W-:Y:S02]  /*55e0*/  DFMA R36, R76, R90.reuse, R36 ;  /* 0x0000005a4c24722b */ /* 0x084fe40000000024 */
[-C--:B----4-:R-:W-:Y:S02]  /*55f0*/  DFMA R24, R80, R90.reuse, R24 ;  /* 0x0000005a5018722b */ /* 0x090fe40000000018 */
[-C--:B------:R-:W-:Y:S02]  /*5600*/  DFMA R22, R78, R90.reuse, R22 ;  /* 0x0000005a4e16722b */ /* 0x080fe40000000016 */
[-C--:B------:R-:W-:Y:S02]  /*5610*/  DFMA R26, R82, R90.reuse, R26 ;  /* 0x0000005a521a722b */ /* 0x080fe4000000001a */
[----:B------:R-:W-:-:S02]  /*5620*/  DFMA R34, R74, R90, R34 ;  /* 0x0000005a4a22722b */ /* 0x000fc40000000022 */
[-C--:B------:R-:W-:Y:S02]  /*5630*/  DFMA R32, R72, R90.reuse, R32 ;  /* 0x0000005a4820722b */ /* 0x080fe40000000020 */
[-C--:B------:R-:W-:Y:S02]  /*5640*/  DFMA R30, R70, R90.reuse, R30 ;  /* 0x0000005a461e722b */ /* 0x080fe4000000001e */
[----:B------:R-:W-:Y:S01]  /*5650*/  DFMA R28, R68, R90, R28 ;  /* 0x0000005a441c722b */ /* 0x000fe2000000001c */
[----:B------:R-:W-:Y:S10]  /*5660*/  @P2 BRA `(.L_x_38) ;  /* 0x0000000000082947 */ /* 0x000ff40003800000 */
[----:B------:R1:W-:Y:S04]  /*5670*/  @P0 ST.E.64 desc[UR22][R14.64], R26 ;  /* 0x0000001a0e000985 */ /* 0x0003e8000c101b16 */
[----:B------:R1:W-:Y:S02]  /*5680*/  @P1 ST.E.64 desc[UR22][R14.64+0x100], R24 ;  /* 0x000100180e001985 */ /* 0x0003e4000c101b16 */
.L_x_38:
[----:B------:R-:W-:Y:S05]  /*5690*/  BSYNC B0 ;  /* 0x0000000000007941 */ /* 0x000fea0003800000 */
.L_x_37:
[----:B------:R-:W-:Y:S01]  /*56a0*/  ISETP.GE.AND P2, PT, R6, R85, PT ;  /* 0x000000550600720c */ /* 0x000fe20003f46270 */
[----:B------:R-:W-:-:S12]  /*56b0*/  BSSY B0, `(.L_x_39) ;  /* 0x0000008000007945 */ /* 0x000fd80003800000 */
[----:B------:R-:W-:Y:S05]  /*56c0*/  @P2 BRA `(.L_x_40) ;  /* 0x0000000000182947 */ /* 0x000fea0003800000 */
[----:B------:R-:W-:Y:S01]  /*56d0*/  @P0 IMAD.MOV.U32 R8, RZ, RZ, R16 ;  /* 0x000000ffff080224 */ /* 0x000fe200078e0010 */
[----:B------:R-:W-:Y:S01]  /*56e0*/  @P1 MOV R6, R16 ;  /* 0x0000001000061202 */ /* 0x000fe20000000f00 */
[----:B------:R-:W-:Y:S01]  /*56f0*/  @P0 IMAD.MOV.U32 R9, RZ, RZ, R17 ;  /* 0x000000ffff090224 */ /* 0x000fe200078e0011 */
[----:B------:R-:W-:-:S04]  /*5700*/  @P1 MOV R7, R17 ;  /* 0x0000001100071202 */ /* 0x000fc80000000f00 */
[----:B------:R2:W-:Y:S04]  /*5710*/  @P0 ST.E.64 desc[UR22][R8.64], R22 ;  /* 0x0000001608000985 */ /* 0x0005e8000c101b16 */
[----:B------:R2:W-:Y:S02]  /*5720*/  @P1 ST.E.64 desc[UR22][R6.64+0x100], R36 ;  /* 0x0001002406001985 */ /* 0x0005e4000c101b16 */
.L_x_40:
[----:B------:R-:W-:Y:S05]  /*5730*/  BSYNC B0 ;  /* 0x0000000000007941 */ /* 0x000fea0003800000 */
.L_x_39:
[----:B------:R-:W-:Y:S01]  /*5740*/  ISETP.GE.AND P2, PT, R12, R85, PT ;  /* 0x000000550c00720c */ /* 0x000fe20003f46270 */
[----:B------:R-:W-:-:S12]  /*5750*/  BSSY B0, `(.L_x_41) ;  /* 0x0000004000007945 */ /* 0x000fd80003800000 */
[----:B------:R-:W-:Y:S05]  /*5760*/  @P2 BRA `(.L_x_42) ;  /* 0x0000000000082947 */ /* 0x000fea0003800000 */
[----:B------:R3:W-:Y:S04]  /*5770*/  @P0 ST.E.64 desc[UR22][R18.64], R34 ;  /* 0x0000002212000985 */ /* 0x0007e8000c101b16 */
[----:B------:R3:W-:Y:S02]  /*5780*/  @P1 ST.E.64 desc[UR22][R18.64+0x100], R32 ;  /* 0x0001002012001985 */ /* 0x0007e4000c101b16 */
.L_x_42:
[----:B------:R-:W-:Y:S05]  /*5790*/  BSYNC B0 ;  /* 0x0000000000007941 */ /* 0x000fea0003800000 */
.L_x_41:
[----:B------:R-:W-:Y:S01]  /*57a0*/  ISETP.GE.AND P2, PT, R10, R85, PT ;  /* 0x000000550a00720c */ /* 0x000fe20003f46270 */
[----:B------:R-:W-:-:S12]  /*57b0*/  BSSY B0, `(.L_x_43) ;  /* 0x0000004000007945 */ /* 0x000fd80003800000 */
[----:B------:R-:W-:Y:S05]  /*57c0*/  @P2 BRA `(.L_x_44) ;  /* 0x0000000000082947 */ /* 0x000fea0003800000 */
[----:B------:R1:W-:Y:S04]  /*57d0*/  @P0 ST.E.64 desc[UR22][R20.64], R30 ;  /* 0x0000001e14000985 */ /* 0x0003e8000c101b16 */
[----:B------:R1:W-:Y:S02]  /*57e0*/  @P1 ST.E.64 desc[UR22][R20.64+0x100], R28 ;  /* 0x0001001c14001985 */ /* 0x0003e4000c101b16 */
.L_x_44:
[----:B------:R-:W-:Y:S05]  /*57f0*/  BSYNC B0 ;  /* 0x0000000000007941 */ /* 0x000fea0003800000 */
.L_x_43:
[----:B------:R-:W-:Y:S01]  /*5800*/  IADD3 R16, P2, R16, R5, RZ ;  /* 0x0000000510107210 */ /* 0x000fe20007f5e0ff */
[----:B--2---:R-:W-:Y:S01]  /*5810*/  VIADD R6, R0, 0x18 ;  /* 0x0000001800067836 */ /* 0x004fe20000000000 */
[----:B------:R-:W-:-:S03]  /*5820*/  IADD3 R8, P3, R14, UR4, RZ ;  /* 0x000000040e087c10 */ /* 0x000fc6000ff7e0ff */
[----:B------:R-:W-:Y:S01]  /*5830*/  IMAD.X R17, R17, 0x1, R4, P2 ;  /* 0x0000000111117824 */ /* 0x000fe200010e0604 */
[-C--:B------:R-:W-:Y:S02]  /*5840*/  IADD3 R12, P2, R8, R2.reuse, RZ ;  /* 0x00000002080c7210 */ /* 0x080fe40007f5e0ff */
[----:B------:R-:W-:Y:S02]  /*5850*/  IADD3.X R9, R15, UR5, RZ, P3, !PT ;  /* 0x000000050f097c10 */ /* 0x000fe40009ffe4ff */
[-C--:B------:R-:W-:Y:S02]  /*5860*/  ISETP.LT.AND P5, PT, R6, R85.reuse, P0 ;  /* 0x000000550600720c */ /* 0x080fe400007a1270 */
[-C--:B------:R-:W-:Y:S01]  /*5870*/  IADD3 R10, P3, R12, R2.reuse, RZ ;  /* 0x000000020c0a7210 */ /* 0x080fe20007f7e0ff */
[--C-:B------:R-:W-:Y:S01]  /*5880*/  IMAD.X R13, R9, 0x1, R3.reuse, P2 ;  /* 0x00000001090d7824 */ /* 0x100fe200010e0603 */
[----:B------:R-:W-:Y:S02]  /*5890*/  ISETP.LT.AND P4, PT, R6, R85, P1 ;  /* 0x000000550600720c */ /* 0x000fe40000f81270 */
[----:B-1----:R-:W-:Y:S01]  /*58a0*/  IADD3 R14, P2, R10, R2, RZ ;  /* 0x000000020a0e7210 */ /* 0x002fe20007f5e0ff */
[----:B------:R-:W-:-:S02]  /*58b0*/  IMAD.X R11, R13, 0x1, R3, P3 ;  /* 0x000000010d0b7824 */ /* 0x000fc400018e0603 */
[----:B------:R-:W-:Y:S02]  /*58c0*/  VIADD R2, R0, 0x19 ;  /* 0x0000001900027836 */ /* 0x000fe40000000000 */
[----:B------:R-:W-:Y:S02]  /*58d0*/  IMAD.X R15, R11, 0x1, R3, P2 ;  /* 0x000000010b0f7824 */ /* 0x000fe400010e0603 */
[----:B------:R-:W2:Y:S01]  /*58e0*/  @P5 LDG.E.LTC128B.64 R82, desc[UR22][R16.64] ;  /* 0x0000001610525981 */ /* 0x000ea2000c1e1b20 */
[CC--:B------:R-:W-:Y:S02]  /*58f0*/  ISETP.LT.AND P2, PT, R2.reuse, R85.reuse, P0 ;  /* 0x000000550200720c */ /* 0x0c0fe40000741270 */
[----:B------:R-:W-:Y:S01]  /*5900*/  ISETP.LT.AND P5, PT, R2, R85, P1 ;  /* 0x000000550200720c */ /* 0x000fe20000fa1270 */
[C---:B------:R-:W-:Y:S01]  /*5910*/  VIADD R4, R0.reuse, 0x1a ;  /* 0x0000001a00047836 */ /* 0x040fe20000000000 */
[----:B------:R1:W4:Y:S01]  /*5920*/  @P4 LDG.E.LTC128B.64 R80, desc[UR22][R16.64+0x100] ;  /* 0x0001001610504981 */ /* 0x000322000c1e1b20 */
[----:B------:R-:W-:-:S03]  /*5930*/  VIADD R0, R0, 0x1b ;  /* 0x0000001b00007836 */ /* 0x000fc60000000000 */
[CC--:B------:R-:W-:Y:S02]  /*5940*/  ISETP.LT.AND P4, PT, R4.reuse, R85.reuse, P0 ;  /* 0x000000550400720c */ /* 0x0c0fe40000781270 */
[----:B------:R-:W-:-:S03]  /*5950*/  ISETP.LT.AND P3, PT, R4, R85, P1 ;  /* 0x000000550400720c */ /* 0x000fc60000f61270 */
[----:B------:R-:W4:Y:S01]  /*5960*/  @P2 LDG.E.LTC128B.64 R78, desc[UR22][R12.64] ;  /* 0x000000160c4e2981 */ /* 0x000f22000c1e1b20 */
[----:B------:R-:W-:-:S03]  /*5970*/  ISETP.LT.AND P2, PT, R0, R85, P0 ;  /* 0x000000550000720c */ /* 0x000fc60000741270 */
[----:B------:R-:W4:Y:S01]  /*5980*/  @P5 LDG.E.LTC128B.64 R76, desc[UR22][R12.64+0x100] ;  /* 0x000100160c4c5981 */ /* 0x000f22000c1e1b20 */
[----:B------:R-:W-:-:S03]  /*5990*/  ISETP.LT.AND P5, PT, R0, R85, P1 ;  /* 0x000000550000720c */ /* 0x000fc60000fa1270 */
[----:B------:R-:W4:Y:S04]  /*59a0*/  @P4 LDG.E.LTC128B.64 R74, desc[UR22][R10.64] ;  /* 0x000000160a4a4981 */ /* 0x000f28000c1e1b20 */
[----:B------:R-:W4:Y:S04]  /*59b0*/  @P3 LDG.E.LTC128B.64 R72, desc[UR22][R10.64+0x100] ;  /* 0x000100160a483981 */ /* 0x000f28000c1e1b20 */
[----:B------:R-:W4:Y:S04]  /*59c0*/  @P2 LDG.E.LTC128B.64 R70, desc[UR22][R14.64] ;  /* 0x000000160e462981 */ /* 0x000f28000c1e1b20 */
[----:B------:R-:W4:Y:S01]  /*59d0*/  @P5 LDG.E.LTC128B.64 R68, desc[UR22][R14.64+0x100] ;  /* 0x000100160e445981 */ /* 0x000f22000c1e1b20 */
[----:B------:R-:W-:Y:S06]  /*59e0*/  BAR.SYNC.DEFER_BLOCKING 0x0 ;  /* 0x0000000000007b1d */ /* 0x000fec0000010000 */
[----:B-----5:R-:W-:Y:S04]  /*59f0*/  STS.128 [R87], R64 ;  /* 0x0000004057007388 */ /* 0x020fe80000000c00 */
        /* <DEDUP_REMOVED lines=9> */
[----:B---3--:R-:W3:Y:S04]  /*5a90*/  LDS.64 R18, [R84+UR6+0x540] ;  /* 0x0005400654127984 */ /* 0x008ee80008000a00 */
[----:B-1----:R-:W1:Y:S04]  /*5aa0*/  LDS.64 R16, [R84+UR6+0x660] ;  /* 0x0006600654107984 */ /* 0x002e680008000a00 */
        /* <DEDUP_REMOVED lines=8> */
[-C--:B---3--:R-:W-:Y:S02]  /*5b30*/  DMUL R18, R18, R88.reuse ;  /* 0x0000005812127228 */ /* 0x088fe40000000000 */
[----:B-1----:R-:W-:-:S02]  /*5b40*/  DMUL R16, R16, R88 ;  /* 0x0000005810107228 */ /* 0x002fc40000000000 */
        /* <DEDUP_REMOVED lines=14> */
.L_x_46:
[----:B------:R-:W-:Y:S05]  /*5c30*/  BSYNC B0 ;  /* 0x0000000000007941 */ /* 0x000fea0003800000 */
.L_x_45:
[----:B------:R-:W-:Y:S01]  /*5c40*/  ISETP.GE.AND P2, PT, R2, R85, PT ;  /* 0x000000550200720c */ /* 0x000fe20003f46270 */
[----:B------:R-:W-:-:S12]  /*5c50*/  BSSY B0, `(.L_x_47) ;  /* 0x0000004000007945 */ /* 0x000fd80003800000 */
[----:B------:R-:W-:Y:S05]  /*5c60*/  @P2 BRA `(.L_x_48) ;  /* 0x0000000000082947 */ /* 0x000fea0003800000 */
[----:B------:R2:W-:Y:S04]  /*5c70*/  @P0 ST.E.64 desc[UR22][R12.64], R24 ;  /* 0x000000180c000985 */ /* 0x0005e8000c101b16 */
[----:B------:R2:W-:Y:S02]  /*5c80*/  @P1 ST.E.64 desc[UR22][R12.64+0x100], R22 ;  /* 0x000100160c001985 */ /* 0x0005e4000c101b16 */
.L_x_48:
[----:B------:R-:W-:Y:S05]  /*5c90*/  BSYNC B0 ;  /* 0x0000000000007941 */ /* 0x000fea0003800000 */
.L_x_47:
[----:B------:R-:W-:Y:S01]  /*5ca0*/  ISETP.GE.AND P2, PT, R4, R85, PT ;  /* 0x000000550400720c */ /* 0x000fe20003f46270 */
[----:B------:R-:W-:-:S12]  /*5cb0*/  BSSY B0, `(.L_x_49) ;  /* 0x0000004000007945 */ /* 0x000fd80003800000 */
[----:B------:R-:W-:Y:S05]  /*5cc0*/  @P2 BRA `(.L_x_50) ;  /* 0x0000000000082947 */ /* 0x000fea0003800000 */
[----:B------:R3:W-:Y:S04]  /*5cd0*/  @P0 ST.E.64 desc[UR22][R10.64], R20 ;  /* 0x000000140a000985 */ /* 0x0007e8000c101b16 */
[----:B------:R3:W-:Y:S02]  /*5ce0*/  @P1 ST.E.64 desc[UR22][R10.64+0x100], R18 ;  /* 0x000100120a001985 */ /* 0x0007e4000c101b16 */
.L_x_50:
[----:B------:R-:W-:Y:S05]  /*5cf0*/  BSYNC B0 ;  /* 0x0000000000007941 */ /* 0x000fea0003800000 */
.L_x_49:
[----:B------:R-:W-:-:S13]  /*5d00*/  ISETP.GE.AND P2, PT, R0, R85, PT ;  /* 0x000000550000720c */ /* 0x000fda0003f46270 */
[----:B------:R-:W-:Y:S05]  /*5d10*/  @P2 BRA `(.L_x_51) ;  /* 0x0000001000142947 */ /* 0x000fea0003800000 */
[----:B------:R1:W-:Y:S01]  /*5d20*/  @P0 ST.E.64 desc[UR22][R14.64], R16 ;  /* 0x000000100e000985 */ /* 0x0003e2000c101b16 */
[----:B------:R-:W-:Y:S05]  /*5d30*/  @!P1 BRA `(.L_x_51) ;  /* 0x00000010000c9947 */ /* 0x000fea0003800000 */
[----:B------:R1:W-:Y:S01]  /*5d40*/  ST.E.64 desc[UR22][R14.64+0x100], R30 ;  /* 0x0001001e0e007985 */ /* 0x0003e2000c101b16 */
[----:B------:R-:W-:Y:S05]  /*5d50*/  BRA `(.L_x_51) ;  /* 0x0000001000047947 */ /* 0x000fea0003800000 */
.L_x_20:
[----:B------:R-:W-:Y:S05]  /*5d60*/  WARPSYNC.ALL ;  /* 0x0000000000007948 */ /* 0x000fea0003800000 */
[----:B------:R-:W-:Y:S06]  /*5d70*/  BAR.SYNC.DEFER_BLOCKING 0x0 ;  /* 0x0000000000007b1d */ /* 0x000fec0000010000 */
[----:B------:R-:W-:Y:S01]  /*5d80*/  ULDC UR7, c[0x0][0x210] ;  /* 0x0000840000077ab9 */ /* 0x000fe20000000800 */
[----:B------:R-:W-:Y:S01]  /*5d90*/  BSSY B0, `(.L_x_52) ;  /* 0x000001a000007945 */ /* 0x000fe20003800000 */
[----:B------:R-:W-:Y:S01]  /*5da0*/  ISETP.GE.AND P2, PT, R0, UR7, PT ;  /* 0x0000000700007c0c */ /* 0x000fe2000bf46270 */
[----:B------:R-:W-:-:S04]  /*5db0*/  DEPBAR.LE SB5, 0xd ;  /* 0x0000d3400000791a */ /* 0x000fc80000000000 */
[----:B------:R2:W-:Y:S04]  /*5dc0*/  STS.128 [R87], R4 ;  /* 0x0000000457007388 */ /* 0x0005e80000000c00 */
[----:B------:R2:W-:Y:S04]  /*5dd0*/  STS.128 [R87+0x40], R8 ;  /* 0x0000400857007388 */ /* 0x0005e80000000c00 */
[----:B------:R2:W-:Y:S01]  /*5de0*/  STS.128 [R87+0x80], R12 ;  /* 0x0000800c57007388 */ /* 0x0005e20000000c00 */
[----:B------:R-:W-:-:S04]  /*5df0*/  DEPBAR.LE SB5, 0xc ;  /* 0x0000d3000000791a */ /* 0x000fc80000000000 */
[----:B------:R2:W-:Y:S01]  /*5e00*/  STS.128 [R87+0xc0], R16 ;  /* 0x0000c01057007388 */ /* 0x0005e20000000c00 */
[----:B------:R-:W-:Y:S06]  /*5e10*/  BAR.SYNC.DEFER_BLOCKING 0x0 ;  /* 0x0000000000007b1d */ /* 0x000fec0000010000 */
[----:B------:R2:W3:Y:S04]  /*5e20*/  LDS.64 R78, [R84+UR6+0x220] ;  /* 0x00022006544e7984 */ /* 0x0004e80008000a00 */
[----:B------:R2:W2:Y:S04]  /*5e30*/  LDS.64 R76, [R84+UR6+0x320] ;  /* 0x00032006544c7984 */ /* 0x0004a80008000a00 */
[----:B------:R2:W2:Y:S04]  /*5e40*/  LDS.64 R74, [R84+UR6+0x440] ;  /* 0x00044006544a7984 */ /* 0x0004a80008000a00 */
[----:B------:R2:W2:Y:S04]  /*5e50*/  LDS.64 R72, [R84+UR6+0x540] ;  /* 0x0005400654487984 */ /* 0x0004a80008000a00 */
[----:B------:R2:W2:Y:S04]  /*5e60*/  LDS.64 R70, [R84+UR6+0x660] ;  /* 0x0006600654467984 */ /* 0x0004a80008000a00 */
[----:B-1----:R1:W1:Y:S01]  /*5e70*/  LDS.64 R68, [R84+UR6+0x760] ;  /* 0x0007600654447984 */ /* 0x0022620008000a00 */
[----:B------:R-:W-:Y:S05]  /*5e80*/  @P2 BRA `(.L_x_53) ;  /* 0x0000000000282947 */ /* 0x000fea0003800000 */
[----:B--2---:R-:W2:Y:S01]  /*5e90*/  @P0 LDS.64 R4, [R84+UR6] ;  /* 0x0000000654040984 */ /* 0x004ea20008000a00 */
[----:B------:R-:W-:Y:S01]  /*5ea0*/  @P0 IMAD.MOV.U32 R8, RZ, RZ, R98 ;  /* 0x000000ffff080224 */ /* 0x000fe200078e0062 */
[----:B------:R-:W-:Y:S01]  /*5eb0*/  @P1 MOV R6, R98 ;  /* 0x0000006200061202 */ /* 0x000fe20000000f00 */
[----:B------:R-:W-:Y:S01]  /*5ec0*/  @P0 IMAD.MOV.U32 R9, RZ, RZ, R99 ;  /* 0x000000ffff090224 */ /* 0x000fe200078e0063 */
[----:B------:R-:W4:Y:S01]  /*5ed0*/  LDS.64 R2, [R84+UR6+0x100] ;  /* 0x0001000654027984 */ /* 0x000f220008000a00 */
[----:B------:R-:W-:Y:S01]  /*5ee0*/  @P1 MOV R7, R99 ;  /* 0x0000006300071202 */ /* 0x000fe20000000f00 */
[-C--:B--2---:R-:W-:Y:S02]  /*5ef0*/  @P0 DMUL R4, R4, R88.reuse ;  /* 0x0000005804040228 */ /* 0x084fe40000000000 */
[----:B----4-:R-:W-:-:S05]  /*5f00*/  @P1 DMUL R2, R2, R88 ;  /* 0x0000005802021228 */ /* 0x010fca0000000000 */
[----:B------:R2:W-:Y:S04]  /*5f10*/  @P0 ST.E.64 desc[UR22][R8.64], R4 ;  /* 0x0000000408000985 */ /* 0x0005e8000c101b16 */
[----:B------:R2:W-:Y:S02]  /*5f20*/  @P1 ST.E.64 desc[UR22][R6.64+0x100], R2 ;  /* 0x0001000206001985 */ /* 0x0005e4000c101b16 */
.L_x_53:
[----:B------:R-:W-:Y:S05]  /*5f30*/  BSYNC B0 ;  /* 0x0000000000007941 */ /* 0x000fea0003800000 */
.L_x_52:
[----:B--2---:R-:W2:Y:S01]  /*5f40*/  LDC.64 R2, c[0x0][0x288] ;  /* 0x0000a200ff027b82 */ /* 0x004ea20000000a00 */
[----:B------:R-:W-:Y:S01]  /*5f50*/  VIADD R4, R0, 0x1 ;  /* 0x0000000100047836 */ /* 0x000fe20000000000 */
[----:B------:R-:W-:Y:S04]  /*5f60*/  BSSY B0, `(.L_x_54) ;  /* 0x000000b000007945 */ /* 0x000fe80003800000 */
[----:B------:R-:W-:Y:S02]  /*5f70*/  ISETP.GE.AND P2, PT, R4, UR7, PT ;  /* 0x0000000704007c0c */ /* 0x000fe4000bf46270 */
[----:B--2---:R-:W-:-:S05]  /*5f80*/  IADD3 R6, P3, R98, R2, RZ ;  /* 0x0000000262067210 */ /* 0x004fca0007f7e0ff */
[----:B------:R-:W-:-:S06]  /*5f90*/  IMAD.X R7, R99, 0x1, R3, P3 ;  /* 0x0000000163077824 */ /* 0x000fcc00018e0603 */
[----:B------:R-:W-:Y:S05]  /*5fa0*/  @P2 BRA `(.L_x_55) ;  /* 0x0000000000182947 */ /* 0x000fea0003800000 */
[-C--:B---3--:R-:W-:Y:S01]  /*5fb0*/  @P0 DMUL R78, R78, R88.reuse ;  /* 0x000000584e4e0228 */ /* 0x088fe20000000000 */
[----:B------:R-:W-:Y:S01]  /*5fc0*/  @P1 MOV R4, R6 ;  /* 0x0000000600041202 */ /* 0x000fe20000000f00 */
[----:B------:R-:W-:Y:S01]  /*5fd0*/  @P1 DMUL R76, R76, R88 ;  /* 0x000000584c4c1228 */ /* 0x000fe20000000000 */
[----:B------:R-:W-:-:S04]  /*5fe0*/  @P1 MOV R5, R7 ;  /* 0x0000000700051202 */ /* 0x000fc80000000f00 */
[----:B------:R2:W-:Y:S04]  /*5ff0*/  @P0 ST.E.64 desc[UR22][R6.64], R78 ;  /* 0x0000004e06000985 */ /* 0x0005e8000c101b16 */
[----:B------:R2:W-:Y:S02]  /*6000*/  @P1 ST.E.64 desc[UR22][R4.64+0x100], R76 ;  /* 0x0001004c04001985 */ /* 0x0005e4000c101b16 */
.L_x_55:
[----:B------:R-:W-:Y:S05]  /*6010*/  BSYNC B0 ;  /* 0x0000000000007941 */ /* 0x000fea0003800000 */
.L_x_54:
[----:B--2---:R-:W-:Y:S01]  /*6020*/  VIADD R4, R0, 0x2 ;  /* 0x0000000200047836 */ /* 0x004fe20000000000 */
[----:B------:R-:W-:Y:S01]  /*6030*/  IADD3 R6, P3, R6, R2, RZ ;  /* 0x0000000206067210 */ /* 0x000fe20007f7e0ff */
[----:B------:R-:W-:Y:S03]  /*6040*/  BSSY B0, `(.L_x_56) ;  /* 0x000000a000007945 */ /* 0x000fe60003800000 */
[----:B------:R-:W-:Y:S01]  /*6050*/  ISETP.GE.AND P2, PT, R4, UR7, PT ;  /* 0x0000000704007c0c */ /* 0x000fe2000bf46270 */
[----:B------:R-:W-:-:S12]  /*6060*/  IMAD.X R7, R7, 0x1, R3, P3 ;  /* 0x0000000107077824 */ /* 0x000fd800018e0603 */
[----:B------:R-:W-:Y:S05]  /*6070*/  @P2 BRA `(.L_x_57) ;  /* 0x0000000000182947 */ /* 0x000fea0003800000 */
[-C--:B------:R-:W-:Y:S01]  /*6080*/  @P0 DMUL R74, R74, R88.reuse ;  /* 0x000000584a4a0228 */ /* 0x080fe20000000000 */
[----:B------:R-:W-:Y:S01]  /*6090*/  @P1 MOV R4, R6 ;  /* 0x0000000600041202 */ /* 0x000fe20000000f00 */
[----:B------:R-:W-:Y:S01]  /*60a0*/  @P1 DMUL R72, R72, R88 ;  /* 0x0000005848481228 */ /* 0x000fe20000000000 */
[----:B------:R-:W-:-:S04]  /*60b0*/  @P1 MOV R5, R7 ;  /* 0x0000000700051202 */ /* 0x000fc80000000f00 */
[----:B------:R2:W-:Y:S04]  /*60c0*/  @P0 ST.E.64 desc[UR22][R6.64], R74 ;  /* 0x0000004a06000985 */ /* 0x0005e8000c101b16 */
[----:B------:R2:W-:Y:S02]  /*60d0*/  @P1 ST.E.64 desc[UR22][R4.64+0x100], R72 ;  /* 0x0001004804001985 */ /* 0x0005e4000c101b16 */
.L_x_57:
[----:B------:R-:W-:Y:S05]  /*60e0*/  BSYNC B0 ;  /* 0x0000000000007941 */ /* 0x000fea0003800000 */
.L_x_56:
[----:B--2---:R-:W-:Y:S01]  /*60f0*/  VIADD R4, R0, 0x3 ;  /* 0x0000000300047836 */ /* 0x004fe20000000000 */
[----:B------:R-:W-:Y:S01]  /*6100*/  IADD3 R6, P3, R6, R2, RZ ;  /* 0x0000000206067210 */ /* 0x000fe20007f7e0ff */
[----:B------:R-:W-:Y:S03]  /*6110*/  BSSY B0, `(.L_x_58) ;  /* 0x0000008000007945 */ /* 0x000fe60003800000 */
[----:B------:R-:W-:Y:S01]  /*6120*/  ISETP.GE.AND P2, PT, R4, UR7, PT ;  /* 0x0000000704007c0c */ /* 0x000fe2000bf46270 */
[----:B------:R-:W-:-:S12]  /*6130*/  IMAD.X R7, R7, 0x1, R3, P3 ;  /* 0x0000000107077824 */ /* 0x000fd800018e0603 */
[----:B------:R-:W-:Y:S05]  /*6140*/  @P2 BRA `(.L_x_59) ;  /* 0x0000000000102947 */ /* 0x000fea0003800000 */
[-C--:B------:R-:W-:Y:S02]  /*6150*/  @P0 DMUL R70, R70, R88.reuse ;  /* 0x0000005846460228 */ /* 0x080fe40000000000 */
[----:B-1----:R-:W-:-:S05]  /*6160*/  @P1 DMUL R68, R68, R88 ;  /* 0x0000005844441228 */ /* 0x002fca0000000000 */
[----:B------:R2:W-:Y:S04]  /*6170*/  @P0 ST.E.64 desc[UR22][R6.64], R70 ;  /* 0x0000004606000985 */ /* 0x0005e8000c101b16 */
[----:B------:R2:W-:Y:S02]  /*6180*/  @P1 ST.E.64 desc[UR22][R6.64+0x100], R68 ;  /* 0x0001004406001985 */ /* 0x0005e4000c101b16 */
.L_x_59:
[----:B------:R-:W-:Y:S05]  /*6190*/  BSYNC B0 ;  /* 0x0000000000007941 */ /* 0x000fea0003800000 */
.L_x_58:
[----:B------:R-:W-:Y:S01]  /*61a0*/  BAR.SYNC.DEFER_BLOCKING 0x0 ;  /* 0x0000000000007b1d */ /* 0x000fe20000010000 */
[----:B------:R-:W-:-:S05]  /*61b0*/  VIADD R4, R0, 0x8 ;  /* 0x0000000800047836 */ /* 0x000fca0000000000 */
[----:B------:R-:W-:Y:S01]  /*61c0*/  ISETP.GE.AND P2, PT, R4, UR7, PT ;  /* 0x0000000704007c0c */ /* 0x000fe2000bf46270 */
[----:B------:R-:W-:Y:S01]  /*61d0*/  ULDC.64 UR4, c[0x0][0x2a0] ;  /* 0x0000a80000047ab9 */ /* 0x000fe20000000a00 */
[----:B------:R-:W-:Y:S01]  /*61e0*/  BSSY B0, `(.L_x_60) ;  /* 0x0000016000007945 */ /* 0x000fe20003800000 */
[----:B------:R-:W-:-:S04]  /*61f0*/  IADD3 R14, P3, R98, UR4, RZ ;  /* 0x00000004620e7c10 */ /* 0x000fc8000ff7e0ff */
[----:B------:R-:W-:Y:S01]  /*6200*/  IADD3.X R15, R99, UR5, RZ, P3, !PT ;  /* 0x00000005630f7c10 */ /* 0x000fe20009ffe4ff */
[----:B------:R-:W-:-:S04]  /*6210*/  DEPBAR.LE SB5, 0x8 ;  /* 0x0000d2000000791a */ /* 0x000fc80000000000 */
[----:B------:R1:W-:Y:S04]  /*6220*/  STS.128 [R87], R32 ;  /* 0x0000002057007388 */ /* 0x0003e80000000c00 */
[----:B------:R1:W-:Y:S04]  /*6230*/  STS.128 [R87+0x40], R28 ;  /* 0x0000401c57007388 */ /* 0x0003e80000000c00 */
[----:B------:R1:W-:Y:S04]  /*6240*/  STS.128 [R87+0x80], R24 ;  /* 0x0000801857007388 */ /* 0x0003e80000000c00 */
[----:B------:R1:W-:Y:S01]  /*6250*/  STS.128 [R87+0xc0], R20 ;  /* 0x0000c01457007388 */ /* 0x0003e20000000c00 */
[----:B------:R-:W-:Y:S06]  /*6260*/  BAR.SYNC.DEFER_BLOCKING 0x0 ;  /* 0x0000000000007b1d */ /* 0x000fec0000010000 */
[----:B------:R1:W1:Y:S04]  /*6270*/  LDS.64 R18, [R84+UR6+0x220] ;  /* 0x0002200654127984 */ /* 0x0002680008000a00 */
[----:B------:R1:W1:Y:S04]  /*6280*/  LDS.64 R16, [R84+UR6+0x320] ;  /* 0x0003200654107984 */ /* 0x0002680008000a00 */
[----:B------:R1:W1:Y:S04]  /*6290*/  LDS.64 R12, [R84+UR6+0x440] ;  /* 0x00044006540c7984 */ /* 0x0002680008000a00 */
[----:B------:R1:W1:Y:S04]  /*62a0*/  LDS.64 R10, [R84+UR6+0x540] ;  /* 0x00054006540a7984 */ /* 0x0002680008000a00 */
[----:B------:R1:W1:Y:S04]  /*62b0*/  LDS.64 R8, [R84+UR6+0x660] ;  /* 0x0006600654087984 */ /* 0x0002680008000a00 */
[----:B--2---:R2:W1:Y:S01]  /*62c0*/  LDS.64 R6, [R84+UR6+0x760] ;  /* 0x0007600654067984 */ /* 0x0044620008000a00 */
[----:B------:R-:W-:Y:S05]  /*62d0*/  @P2 BRA `(.L_x_61) ;  /* 0x0000000000182947 */ /* 0x000fea0003800000 */
[----:B-1----:R-:W1:Y:S04]  /*62e0*/  @P0 LDS.64 R20, [R84+UR6] ;  /* 0x0000000654140984 */ /* 0x002e680008000a00 */
[----:B------:R-:W4:Y:S01]  /*62f0*/  LDS.64 R4, [R84+UR6+0x100] ;  /* 0x0001000654047984 */ /* 0x000f220008000a00 */
[-C--:B-1----:R-:W-:Y:S02]  /*6300*/  @P0 DMUL R20, R20, R88.reuse ;  /* 0x0000005814140228 */ /* 0x082fe40000000000 */
[----:B----4-:R-:W-:-:S05]  /*6310*/  @P1 DMUL R4, R4, R88 ;  /* 0x0000005804041228 */ /* 0x010fca0000000000 */
[----:B------:R1:W-:Y:S04]  /*6320*/  @P0 ST.E.64 desc[UR22][R14.64], R20 ;  /* 0x000000140e000985 */ /* 0x0003e8000c101b16 */
[----:B------:R1:W-:Y:S02]  /*6330*/  @P1 ST.E.64 desc[UR22][R14.64+0x100], R4 ;  /* 0x000100040e001985 */ /* 0x0003e4000c101b16 */
.L_x_61:
[----:B------:R-:W-:Y:S05]  /*6340*/  BSYNC B0 ;  /* 0x0000000000007941 */ /* 0x000fea0003800000 */
.L_x_60:
[----:B-1----:R-:W-:Y:S01]  /*6350*/  VIADD R4, R0, 0x9 ;  /* 0x0000000900047836 */ /* 0x002fe20000000000 */
        /* <DEDUP_REMOVED lines=11> */
.L_x_63:
[----:B------:R-:W-:Y:S05]  /*6410*/  BSYNC B0 ;  /* 0x0000000000007941 */ /* 0x000fea0003800000 */
.L_x_62:
        /* <DEDUP_REMOVED lines=12> */
.L_x_65:
[----:B------:R-:W-:Y:S05]  /*64e0*/  BSYNC B0 ;  /* 0x0000000000007941 */ /* 0x000fea0003800000 */
.L_x_64:
[----:B-1----:R-:W-:Y:S01]  /*64f0*/  IADD3 R4, R0, 0xb, RZ ;  /* 0x0000000b00047810 */ /* 0x002fe20007ffe0ff */
[----:B------:R-:W-:Y:S03]  /*6500*/  BSSY B0, `(.L_x_66) ;  /* 0x0000009000007945 */ /* 0x000fe60003800000 */
[----:B------:R-:W-:-:S13]  /*6510*/  ISETP.GE.AND P2, PT, R4, UR7, PT ;  /* 0x0000000704007c0c */ /* 0x000fda000bf46270 */
[----:B------:R-:W-:Y:S05]  /*6520*/  @P2 BRA `(.L_x_67) ;  /* 0x0000000000182947 */ /* 0x000fea0003800000 */
[----:B------:R-:W-:Y:S01]  /*6530*/  IADD3 R4, P2, R16, R2, RZ ;  /* 0x0000000210047210 */ /* 0x000fe20007f5e0ff */
[-C--:B------:R-:W-:Y:S02]  /*6540*/  @P0 DMUL R8, R8, R88.reuse ;  /* 0x0000005808080228 */ /* 0x080fe40000000000 */
[----:B------:R-:W-:Y:S01]  /*6550*/  @P1 DMUL R6, R6, R88 ;  /* 0x0000005806061228 */ /* 0x000fe20000000000 */
[----:B------:R-:W-:-:S05]  /*6560*/  IADD3.X R5, R17, R3, RZ, P2, !PT ;  /* 0x0000000311057210 */ /* 0x000fca00017fe4ff */
[----:B------:R1:W-:Y:S04]  /*6570*/  @P0 ST.E.64 desc[UR22][R4.64], R8 ;  /* 0x0000000804000985 */ /* 0x0003e8000c101b16 */
[----:B------:R1:W-:Y:S02]  /*6580*/  @P1 ST.E.64 desc[UR22][R4.64+0x100], R6 ;  /* 0x0001000604001985 */ /* 0x0003e4000c101b16 */
.L_x_67:
[----:B------:R-:W-:Y:S05]  /*6590*/  BSYNC B0 ;  /* 0x0000000000007941 */ /* 0x000fea0003800000 */
.L_x_66:
[----:B------:R-:W-:Y:S01]  /*65a0*/  BAR.SYNC.DEFER_BLOCKING 0x0 ;  /* 0x0000000000007b1d */ /* 0x000fe20000010000 */
[----:B-1----:R-:W-:Y:S01]  /*65b0*/  VIADD R4, R0, 0x10 ;  /* 0x0000001000047836 */ /* 0x002fe20000000000 */
[----:B------:R-:W-:-:S04]  /*65c0*/  IADD3 R14, P3, R14, UR4, RZ ;  /* 0x000000040e0e7c10 */ /* 0x000fc8000ff7e0ff */
[----:B------:R-:W-:Y:S01]  /*65d0*/  ISETP.GE.AND P2, PT, R4, UR7, PT ;  /* 0x0000000704007c0c */ /* 0x000fe2000bf46270 */
[----:B------:R-:W-:Y:S01]  /*65e0*/  BSSY B0, `(.L_x_68) ;  /* 0x0000016000007945 */ /* 0x000fe20003800000 */
[----:B------:R-:W-:Y:S01]  /*65f0*/  IADD3.X R15, R15, UR5, RZ, P3, !PT ;  /* 0x000000050f0f7c10 */ /* 0x000fe20009ffe4ff */
[----:B------:R-:W-:-:S04]  /*6600*/  DEPBAR.LE SB5, 0x5 ;  /* 0x0000d1400000791a */ /* 0x000fc80000000000 */
[----:B------:R1:W-:Y:S04]  /*6610*/  STS.128 [R87], R36 ;  /* 0x0000002457007388 */ /* 0x0003e80000000c00 */
[----:B------:R1:W-:Y:S04]  /*6620*/  STS.128 [R87+0x40], R40 ;  /* 0x0000402857007388 */ /* 0x0003e80000000c00 */
[----:B------:R1:W-:Y:S01]  /*6630*/  STS.128 [R87+0x80], R44 ;  /* 0x0000802c57007388 */ /* 0x0003e20000000c00 */
[----:B------:R-:W-:-:S04]  /*6640*/  DEPBAR.LE SB5, 0x4 ;  /* 0x0000d1000000791a */ /* 0x000fc80000000000 */
[----:B------:R1:W-:Y:S01]  /*6650*/  STS.128 [R87+0xc0], R48 ;  /* 0x0000c03057007388 */ /* 0x0003e20000000c00 */
[----:B------:R-:W-:Y:S06]  /*6660*/  BAR.SYNC.DEFER_BLOCKING 0x0 ;  /* 0x0000000000007b1d */ /* 0x000fec0000010000 */
[----:B------:R1:W1:Y:S04]  /*6670*/  LDS.64 R18, [R84+UR6+0x220] ;  /* 0x0002200654127984 */ /* 0x0002680008000a00 */
[----:B------:R1:W1:Y:S04]  /*6680*/  LDS.64 R16, [R84+UR6+0x320] ;  /* 0x0003200654107984 */ /* 0x0002680008000a00 */
[----:B------:R1:W1:Y:S04]  /*6690*/  LDS.64 R12, [R84+UR6+0x440] ;  /* 0x00044006540c7984 */ /* 0x0002680008000a00 */
[----:B------:R1:W1:Y:S04]  /*66a0*/  LDS.64 R10, [R84+UR6+0x540] ;  /* 0x00054006540a7984 */ /* 0x0002680008000a00 */
[----:B------:R1:W1:Y:S04]  /*66b0*/  LDS.64 R8, [R84+UR6+0x660] ;  /* 0x0006600654087984 */ /* 0x0002680008000a00 */
[----:B------:R1:W1:Y:S01]  /*66c0*/  LDS.64 R6, [R84+UR6+0x760] ;  /* 0x0007600654067984 */ /* 0x0002620008000a00 */
[----:B------:R-:W-:Y:S05]  /*66d0*/  @P2 BRA `(.L_x_69) ;  /* 0x0000000000182947 */ /* 0x000fea0003800000 */
[----:B------:R-:W4:Y:S04]  /*66e0*/  @P0 LDS.64 R20, [R84+UR6] ;  /* 0x0000000654140984 */ /* 0x000f280008000a00 */
[----:B------:R-:W2:Y:S01]  /*66f0*/  LDS.64 R4, [R84+UR6+0x100] ;  /* 0x0001000654047984 */ /* 0x000ea20008000a00 */
[-C--:B----4-:R-:W-:Y:S02]  /*6700*/  @P0 DMUL R20, R20, R88.reuse ;  /* 0x0000005814140228 */ /* 0x090fe40000000000 */
[----:B--2---:R-:W-:-:S05]  /*6710*/  @P1 DMUL R4, R4, R88 ;  /* 0x0000005804041228 */ /* 0x004fca0000000000 */
[----:B------:R2:W-:Y:S04]  /*6720*/  @P0 ST.E.64 desc[UR22][R14.64], R20 ;  /* 0x000000140e000985 */ /* 0x0005e8000c101b16 */
[----:B------:R2:W-:Y:S02]  /*6730*/  @P1 ST.E.64 desc[UR22][R14.64+0x100], R4 ;  /* 0x000100040e001985 */ /* 0x0005e4000c101b16 */
.L_x_69:
[----:B------:R-:W-:Y:S05]  /*6740*/  BSYNC B0 ;  /* 0x0000000000007941 */ /* 0x000fea0003800000 */
.L_x_68:
[----:B--2---:R-:W-:Y:S01]  /*6750*/  VIADD R4, R0, 0x11 ;  /* 0x0000001100047836 */ /* 0x004fe20000000000 */
[----:B------:R-:W-:Y:S01]  /*6760*/  IADD3 R20, P3, R14, R2, RZ ;  /* 0x000000020e147210 */ /* 0x000fe20007f7e0ff */
[----:B------:R-:W-:Y:S03]  /*6770*/  BSSY B0, `(.L_x_70) ;  /* 0x000000a000007945 */ /* 0x000fe60003800000 */
[----:B------:R-:W-:Y:S01]  /*6780*/  ISETP.GE.AND P2, PT, R4, UR7, PT ;  /* 0x0000000704007c0c */ /* 0x000fe2000bf46270 */
[----:B------:R-:W-:-:S12]  /*6790*/  IMAD.X R21, R15, 0x1, R3, P3 ;  /* 0x000000010f157824 */ /* 0x000fd800018e0603 */
[----:B------:R-:W-:Y:S05]  /*67a0*/  @P2 BRA `(.L_x_71) ;  /* 0x0000000000182947 */ /* 0x000fea0003800000 */
[-C--:B-1----:R-:W-:Y:S01]  /*67b0*/  @P0 DMUL R18, R18, R88.reuse ;  /* 0x0000005812120228 */ /* 0x082fe20000000000 */
[----:B------:R-:W-:Y:S01]  /*67c0*/  @P1 MOV R4, R20 ;  /* 0x0000001400041202 */ /* 0x000fe20000000f00 */
[----:B------:R-:W-:Y:S01]  /*67d0*/  @P1 DMUL R16, R16, R88 ;  /* 0x0000005810101228 */ /* 0x000fe20000000000 */
[----:B------:R-:W-:-:S04]  /*67e0*/  @P1 MOV R5, R21 ;  /* 0x0000001500051202 */ /* 0x000fc80000000f00 */
[----:B------:R2:W-:Y:S04]  /*67f0*/  @P0 ST.E.64 desc[UR22][R20.64], R18 ;  /* 0x0000001214000985 */ /* 0x0005e8000c101b16 */
[----:B------:R2:W-:Y:S02]  /*6800*/  @P1 ST.E.64 desc[UR22][R4.64+0x100], R16 ;  /* 0x0001001004001985 */ /* 0x0005e4000c101b16 */
.L_x_71:
[----:B------:R-:W-:Y:S05]  /*6810*/  BSYNC B0 ;  /* 0x0000000000007941 */ /* 0x000fea0003800000 */
.L_x_70:
[----:B--2---:R-:W-:Y:S01]  /*6820*/  VIADD R4, R0, 0x12 ;  /* 0x0000001200047836 */ /* 0x004fe20000000000 */
[----:B-1----:R-:W-:Y:S01]  /*6830*/  IADD3 R16, P3, R20, R2, RZ ;  /* 0x0000000214107210 */ /* 0x002fe20007f7e0ff */
[----:B------:R-:W-:Y:S03]  /*6840*/  BSSY B0, `(.L_x_72) ;  /* 0x000000a000007945 */ /* 0x000fe60003800000 */
[----:B------:R-:W-:Y:S01]  /*6850*/  ISETP.GE.AND P2, PT, R4, UR7, PT ;  /* 0x0000000704007c0c */ /* 0x000fe2000bf46270 */
[----:B------:R-:W-:-:S12]  /*6860*/  IMAD.X R17, R21, 0x1, R3, P3 ;  /* 0x0000000115117824 */ /* 0x000fd800018e0603 */
[----:B------:R-:W-:Y:S05]  /*6870*/  @P2 BRA `(.L_x_73) ;  /* 0x0000000000182947 */ /* 0x000fea0003800000 */
[C---:B------:R-:W-:Y:S01]  /*6880*/  @P1 LEA R4, P2, R2.reuse, R14, 0x1 ;  /* 0x0000000e02041211 */ /* 0x040fe200078408ff */
[-C--:B------:R-:W-:Y:S02]  /*6890*/  @P0 DMUL R12, R12, R88.reuse ;  /* 0x000000580c0c0228 */ /* 0x080fe40000000000 */
[----:B------:R-:W-:Y:S01]  /*68a0*/  @P1 DMUL R10, R10, R88 ;  /* 0x000000580a0a1228 */ /* 0x000fe20000000000 */
[----:B------:R-:W-:-:S04]  /*68b0*/  @P1 LEA.HI.X R5, R2, R15, R3, 0x1, P2 ;  /* 0x0000000f02051211 */ /* 0x000fc800010f0c03 */
[----:B------:R1:W-:Y:S04]  /*68c0*/  @P0 ST.E.64 desc[UR22][R16.64], R12 ;  /* 0x0000000c10000985 */ /* 0x0003e8000c101b16 */
[----:B------:R1:W-:Y:S02]  /*68d0*/  @P1 ST.E.64 desc[UR22][R4.64+0x100], R10 ;  /* 0x0001000a04001985 */ /* 0x0003e4000c101b16 */
.L_x_73:
[----:B------:R-:W-:Y:S05]  /*68e0*/  BSYNC B0 ;  /* 0x0000000000007941 */ /* 0x000fea0003800000 */
.L_x_72:
        /* <DEDUP_REMOVED lines=10> */
.L_x_75:
[----:B------:R-:W-:Y:S05]  /*6990*/  BSYNC B0 ;  /* 0x0000000000007941 */ /* 0x000fea0003800000 */
.L_x_74:
[----:B------:R-:W-:Y:S01]  /*69a0*/  BAR.SYNC.DEFER_BLOCKING 0x0 ;  /* 0x0000000000007b1d */ /* 0x000fe20000010000 */
[----:B-1----:R-:W-:Y:S01]  /*69b0*/  VIADD R4, R0, 0x18 ;  /* 0x0000001800047836 */ /* 0x002fe20000000000 */
[----:B------:R-:W-:-:S04]  /*69c0*/  IADD3 R14, P3, R14, UR4, RZ ;  /* 0x000000040e0e7c10 */ /* 0x000fc8000ff7e0ff */
[----:B------:R-:W-:Y:S01]  /*69d0*/  ISETP.GE.AND P2, PT, R4, UR7, PT ;  /* 0x0000000704007c0c */ /* 0x000fe2000bf46270 */
[----:B------:R-:W-:Y:S01]  /*69e0*/  BSSY B0, `(.L_x_76) ;  /* 0x0000014000007945 */ /* 0x000fe20003800000 */
[----:B------:R-:W-:Y:S01]  /*69f0*/  IADD3.X R15, R15, UR5, RZ, P3, !PT ;  /* 0x000000050f0f7c10 */ /* 0x000fe20009ffe4ff */
[----:B-----5:R1:W-:Y:S04]  /*6a00*/  STS.128 [R87], R64 ;  /* 0x0000004057007388 */ /* 0x0203e80000000c00 */
[----:B------:R1:W-:Y:S04]  /*6a10*/  STS.128 [R87+0x40], R60 ;  /* 0x0000403c57007388 */ /* 0x0003e80000000c00 */
[----:B------:R1:W-:Y:S04]  /*6a20*/  STS.128 [R87+0x80], R56 ;  /* 0x0000803857007388 */ /* 0x0003e80000000c00 */
[----:B------:R1:W-:Y:S01]  /*6a30*/  STS.128 [R87+0xc0], R52 ;  /* 0x0000c03457007388 */ /* 0x0003e20000000c00 */
[----:B------:R-:W-:Y:S06]  /*6a40*/  BAR.SYNC.DEFER_BLOCKING 0x0 ;  /* 0x0000000000007b1d */ /* 0x000fec0000010000 */
[----:B------:R1:W2:Y:S04]  /*6a50*/  LDS.64 R12, [R84+UR6+0x220] ;  /* 0x00022006540c7984 */ /* 0x0002a80008000a00 */
[----:B------:R1:W1:Y:S04]  /*6a60*/  LDS.64 R10, [R84+UR6+0x320] ;  /* 0x00032006540a7984 */ /* 0x0002680008000a00 */
[----:B------:R1:W1:Y:S04]  /*6a70*/  LDS.64 R8, [R84+UR6+0x440] ;  /* 0x0004400654087984 */ /* 0x0002680008000a00 */
[----:B------:R1:W1:Y:S04]  /*6a80*/  LDS.64 R6, [R84+UR6+0x540] ;  /* 0x0005400654067984 */ /* 0x0002680008000a00 */
[----:B------:R1:W1:Y:S04]  /*6a90*/  LDS.64 R18, [R84+UR6+0x660] ;  /* 0x0006600654127984 */ /* 0x0002680008000a00 */
[----:B------:R1:W1:Y:S01]  /*6aa0*/  LDS.64 R16, [R84+UR6+0x760] ;  /* 0x0007600654107984 */ /* 0x0002620008000a00 */
[----:B------:R-:W-:Y:S05]  /*6ab0*/  @P2 BRA `(.L_x_77) ;  /* 0x0000000000182947 */ /* 0x000fea0003800000 */
[----:B------:R-:W4:Y:S04]  /*6ac0*/  LDS.64 R4, [R84+UR6] ;  /* 0x0000000654047984 */ /* 0x000f280008000a00 */
[----:B------:R-:W3:Y:S01]  /*6ad0*/  LDS.64 R20, [R84+UR6+0x100] ;  /* 0x0001000654147984 */ /* 0x000ee20008000a00 */
[-C--:B----4-:R-:W-:Y:S02]  /*6ae0*/  DMUL R4, R4, R88.reuse ;  /* 0x0000005804047228 */ /* 0x090fe40000000000 */
[----:B---3--:R-:W-:-:S05]  /*6af0*/  DMUL R20, R20, R88 ;  /* 0x0000005814147228 */ /* 0x008fca0000000000 */
[----:B------:R3:W-:Y:S04]  /*6b00*/  @P0 ST.E.64 desc[UR22][R14.64], R4 ;  /* 0x000000040e000985 */ /* 0x0007e8000c101b16 */
[----:B------:R3:W-:Y:S02]  /*6b10*/  @P1 ST.E.64 desc[UR22][R14.64+0x100], R20 ;  /* 0x000100140e001985 */ /* 0x0007e4000c101b16 */
.L_x_77:
[----:B------:R-:W-:Y:S05]  /*6b20*/  BSYNC B0 ;  /* 0x0000000000007941 */ /* 0x000fea0003800000 */
.L_x_76:
[----:B---3--:R-:W-:Y:S01]  /*6b30*/  VIADD R4, R0, 0x19 ;  /* 0x0000001900047836 */ /* 0x008fe20000000000 */
[----:B------:R-:W-:Y:S01]  /*6b40*/  BSSY B0, `(.L_x_78) ;  /* 0x000000d000007945 */ /* 0x000fe20003800000 */
[-C--:B-1----:R-:W-:Y:S02]  /*6b50*/  DMUL R16, R16, R88.reuse ;  /* 0x0000005810107228 */ /* 0x082fe40000000000 */
[-C--:B------:R-:W-:Y:S01]  /*6b60*/  DMUL R18, R18, R88.reuse ;  /* 0x0000005812127228 */ /* 0x080fe20000000000 */
[----:B------:R-:W-:Y:S01]  /*6b70*/  ISETP.GE.AND P2, PT, R4, UR7, PT ;  /* 0x0000000704007c0c */ /* 0x000fe2000bf46270 */
[-C--:B------:R-:W-:Y:S01]  /*6b80*/  DMUL R4, R10, R88.reuse ;  /* 0x000000580a047228 */ /* 0x080fe20000000000 */
[----:B------:R-:W-:Y:S01]  /*6b90*/  IADD3 R10, P3, R14, R2, RZ ;  /* 0x000000020e0a7210 */ /* 0x000fe20007f7e0ff */
[-C--:B------:R-:W-:Y:S02]  /*6ba0*/  DMUL R6, R6, R88.reuse ;  /* 0x0000005806067228 */ /* 0x080fe40000000000 */
[----:B------:R-:W-:-:S02]  /*6bb0*/  DMUL R8, R8, R88 ;  /* 0x0000005808087228 */ /* 0x000fc40000000000 */
[----:B--2---:R-:W-:Y:S01]  /*6bc0*/  DMUL R12, R12, R88 ;  /* 0x000000580c0c7228 */ /* 0x004fe20000000000 */
[----:B------:R-:W-:-:S05]  /*6bd0*/  IMAD.X R11, R15, 0x1, R3, P3 ;  /* 0x000000010f0b7824 */ /* 0x000fca00018e0603 */
[----:B------:R-:W-:Y:S05]  /*6be0*/  @P2 BRA `(.L_x_79) ;  /* 0x0000000000082947 */ /* 0x000fea0003800000 */
[----:B------:R1:W-:Y:S04]  /*6bf0*/  @P0 ST.E.64 desc[UR22][R10.64], R12 ;  /* 0x0000000c0a000985 */ /* 0x0003e8000c101b16 */
[----:B------:R1:W-:Y:S02]  /*6c00*/  @P1 ST.E.64 desc[UR22][R10.64+0x100], R4 ;  /* 0x000100040a001985 */ /* 0x0003e4000c101b16 */
.L_x_79:
[----:B------:R-:W-:Y:S05]  /*6c10*/  BSYNC B0 ;  /* 0x0000000000007941 */ /* 0x000fea0003800000 */
.L_x_78:
[----:B-1----:R-:W-:Y:S01]  /*6c20*/  VIADD R4, R0, 0x1a ;  /* 0x0000001a00047836 */ /* 0x002fe20000000000 */
[----:B------:R-:W-:Y:S01]  /*6c30*/  IADD3 R10, P3, R10, R2, RZ ;  /* 0x000000020a0a7210 */ /* 0x000fe20007f7e0ff */
[----:B------:R-:W-:Y:S03]  /*6c40*/  BSSY B0, `(.L_x_80) ;  /* 0x0000008000007945 */ /* 0x000fe60003800000 */
[----:B------:R-:W-:Y:S01]  /*6c50*/  ISETP.GE.AND P2, PT, R4, UR7, PT ;  /* 0x0000000704007c0c */ /* 0x000fe2000bf46270 */
[----:B------:R-:W-:-:S12]  /*6c60*/  IMAD.X R11, R11, 0x1, R3, P3 ;  /* 0x000000010b0b7824 */ /* 0x000fd800018e0603 */
[----:B------:R-:W-:Y:S05]  /*6c70*/  @P2 BRA `(.L_x_81) ;  /* 0x0000000000102947 */ /* 0x000fea0003800000 */
[----:B------:R-:W-:Y:S01]  /*6c80*/  @P1 MOV R4, R10 ;  /* 0x0000000a00041202 */ /* 0x000fe20000000f00 */
[----:B------:R1:W-:Y:S01]  /*6c90*/  @P0 ST.E.64 desc[UR22][R10.64], R8 ;  /* 0x000000080a000985 */ /* 0x0003e2000c101b16 */
[----:B------:R-:W-:-:S05]  /*6ca0*/  @P1 MOV R5, R11 ;  /* 0x0000000b00051202 */ /* 0x000fca0000000f00 */
[----:B------:R1:W-:Y:S02]  /*6cb0*/  @P1 ST.E.64 desc[UR22][R4.64+0x100], R6 ;  /* 0x0001000604001985 */ /* 0x0003e4000c101b16 */
.L_x_81:
[----:B------:R-:W-:Y:S05]  /*6cc0*/  BSYNC B0 ;  /* 0x0000000000007941 */ /* 0x000fea0003800000 */
.L_x_80:
[----:B------:R-:W-:Y:S01]  /*6cd0*/  VIADD R0, R0, 0x1b ;  /* 0x0000001b00007836 */ /* 0x000fe20000000000 */
[----:B-1----:R-:W-:-:S04]  /*6ce0*/  IADD3 R4, P3, R10, R2, RZ ;  /* 0x000000020a047210 */ /* 0x002fc80007f7e0ff */
[----:B------:R-:W-:Y:S01]  /*6cf0*/  ISETP.GE.AND P2, PT, R0, UR7, PT ;  /* 0x0000000700007c0c */ /* 0x000fe2000bf46270 */
[----:B------:R-:W-:-:S12]  /*6d00*/  IMAD.X R5, R11, 0x1, R3, P3 ;  /* 0x000000010b057824 */ /* 0x000fd800018e0603 */
[----:B------:R-:W-:Y:S05]  /*6d10*/  @P2 BRA `(.L_x_51) ;  /* 0x0000000000142947 */ /* 0x000fea0003800000 */
[----:B------:R-:W-:Y:S01]  /*6d20*/  @P1 IMAD R3, R3, 0x3, RZ ;  /* 0x0000000303031824 */ /* 0x000fe200078e02ff */
[----:B------:R1:W-:Y:S01]  /*6d30*/  @P0 ST.E.64 desc[UR22][R4.64], R18 ;  /* 0x0000001204000985 */ /* 0x0003e2000c101b16 */
[----:B------:R-:W-:-:S05]  /*6d40*/  @P1 IMAD.WIDE.U32 R14, R2, 0x3, R14 ;  /* 0x00000003020e1825 */ /* 0x000fca00078e000e */
[----:B------:R-:W-:-:S05]  /*6d50*/  @P1 IADD3 R15, R15, R3, RZ ;  /* 0x000000030f0f1210 */ /* 0x000fca0007ffe0ff */
[----:B------:R1:W-:Y:S02]  /*6d60*/  @P1 ST.E.64 desc[UR22][R14.64+0x100], R16 ;  /* 0x000100100e001985 */ /* 0x0003e4000c101b16 */
.L_x_51:
[----:B------:R-:W-:Y:S05]  /*6d70*/  BSYNC B1 ;  /* 0x0000000000017941 */ /* 0x000fea0003800000 */
.L_x_19:
[----:B------:R-:W-:Y:S02]  /*6d80*/  ULDC UR4, c[0x0][0x2f0] ;  /* 0x0000bc0000047ab9 */ /* 0x000fe40000000800 */
[----:B------:R-:W-:-:S13]  /*6d90*/  ISETP.NE.AND P0, PT, RZ, UR4, PT ;  /* 0x00000004ff007c0c */ /* 0x000fda000bf05270 */
[----:B------:R-:W-:Y:S05]  /*6da0*/  @P0 EXIT ;  /* 0x000000000000094d */ /* 0x000fea0003800000 */
[----:B------:R-:W4:Y:S02]  /*6db0*/  LDC R2, c[0x0][0x224] ;  /* 0x00008900ff027b82 */ /* 0x000f240000000800 */
[----:B----4-:R-:W-:-:S13]  /*6dc0*/  ISETP.GE.AND P0, PT, R2, 0x2, PT ;  /* 0x000000020200780c */ /* 0x010fda0003f06270 */
[----:B------:R-:W-:Y:S05]  /*6dd0*/  @!P0 EXIT ;  /* 0x000000000000894d */ /* 0x000fea0003800000 */
[----:B------:R-:W4:Y:S01]  /*6de0*/  S2R R0, SR_TID.X ;  /* 0x0000000000007919 */ /* 0x000f220000002100 */
[----:B------:R-:W-:-:S06]  /*6df0*/  UIADD3 UR4, UR17, 0x1, URZ ;  /* 0x0000000111047890 */ /* 0x000fcc000fffe03f */
[----:B------:R-:W-:Y:S01]  /*6e00*/  ISETP.NE.AND P1, PT, R2, UR4, PT ;  /* 0x0000000402007c0c */ /* 0x000fe2000bf25270 */
[----:B------:R-:W-:Y:S01]  /*6e10*/  IMAD.U32 R2, RZ, RZ, UR4 ;  /* 0x00000004ff027e24 */ /* 0x000fe2000f8e00ff */
[----:B------:R-:W-:Y:S05]  /*6e20*/  WARPSYNC.ALL ;  /* 0x0000000000007948 */ /* 0x000fea0003800000 */
[----:B------:R-:W-:Y:S01]  /*6e30*/  BAR.SYNC.DEFER_BLOCKING 0x0 ;  /* 0x0000000000007b1d */ /* 0x000fe20000010000 */
[----:B------:R-:W-:Y:S02]  /*6e40*/  SEL R2, R2, RZ, P1 ;  /* 0x000000ff02027207 */ /* 0x000fe40000800000 */
[----:B----4-:R-:W-:-:S13]  /*6e50*/  ISETP.GT.AND P0, PT, R0, RZ, PT ;  /* 0x000000ff0000720c */ /* 0x010fda0003f04270 */
[----:B------:R-:W-:Y:S05]  /*6e60*/  @P0 EXIT ;  /* 0x000000000000094d */ /* 0x000fea0003800000 */
[----:B------:R-:W4:Y:S01]  /*6e70*/  S2R R3, SR_CTAID.Y ;  /* 0x0000000000037919 */ /* 0x000f220000002600 */
[----:B------:R-:W2:Y:S01]  /*6e80*/  S2UR UR6, SR_CTAID.X ;  /* 0x00000000000679c3 */ /* 0x000ea20000002500 */
[----:B------:R-:W-:Y:S01]  /*6e90*/  ULDC UR5, c[0x0][0x228] ;  /* 0x00008a0000057ab9 */ /* 0x000fe20000000800 */
[----:B------:R-:W-:Y:S02]  /*6ea0*/  UMOV UR4, 0xffffffff ;  /* 0xffffffff00047882 */ /* 0x000fe40000000000 */
[----:B------:R-:W-:-:S04]  /*6eb0*/  USHF.L.U32 UR4, UR4, UR5, URZ ;  /* 0x0000000504047299 */ /* 0x000fc8000800063f */
[----:B------:R-:W3:Y:S08]  /*6ec0*/  LDC R0, c[0x0][0x21c] ;  /* 0x00008700ff007b82 */ /* 0x000ef00000000800 */
[----:B-1----:R-:W1:Y:S01]  /*6ed0*/  LDC.64 R4, c[0x0][0x330] ;  /* 0x0000cc00ff047b82 */ /* 0x002e620000000a00 */
[----:B--2---:R-:W-:Y:S01]  /*6ee0*/  ULOP3.LUT UR4, UR6, UR4, URZ, 0x30, !UPT ;  /* 0x0000000406047292 */ /* 0x004fe2000f8e303f */
[----:B----4-:R-:W-:Y:S01]  /*6ef0*/  SHF.L.U32 R3, R3, UR5, RZ ;  /* 0x0000000503037c19 */ /* 0x010fe200080006ff */
[----:B------:R-:W-:-:S04]  /*6f00*/  USHF.R.S32.HI UR5, URZ, UR5, UR6 ;  /* 0x000000053f057299 */ /* 0x000fc80008011406 */
[----:B------:R-:W-:-:S05]  /*6f10*/  IADD3 R3, R3, UR4, RZ ;  /* 0x0000000403037c10 */ /* 0x000fca000fffe0ff */
[----:B---3--:R-:W-:-:S04]  /*6f20*/  IMAD R3, R3, R0, UR5 ;  /* 0x0000000503037e24 */ /* 0x008fc8000f8e0200 */
[----:B-1----:R-:W-:Y:S01]  /*6f30*/  IMAD.WIDE R4, R3, 0x4, R4 ;  /* 0x0000000403047825 */ /* 0x002fe200078e0204 */
[----:B------:R-:W-:Y:S01]  /*6f40*/  @!PT LDS RZ, [RZ] ;  /* 0x00000000fffff984 */ /* 0x000fe20000000800 */
[----:B------:R-:W-:Y:S01]  /*6f50*/  @!PT LDS RZ, [RZ] ;  /* 0x00000000fffff984 */ /* 0x000fe20000000800 */
[----:B------:R-:W-:Y:S01]  /*6f60*/  @!PT LDS RZ, [RZ] ;  /* 0x00000000fffff984 */ /* 0x000fe20000000800 */
[----:B------:R-:W-:Y:S01]  /*6f70*/  @!PT LDS RZ, [RZ] ;  /* 0x00000000fffff984 */ /* 0x000fe20000000800 */
[----:B------:R-:W-:Y:S06]  /*6f80*/  MEMBAR.ALL.GPU ;  /* 0x0000000000007992 */ /* 0x000fec000000a000 */
[----:B------:R-:W-:-:S00]  /*6f90*/  ERRBAR ;  /* 0x00000000000079ab */ /* 0x000fc00000000000 */
[----:B------:R-:W-:Y:S06]  /*6fa0*/  CGAERRBAR ;  /* 0x00000000000075ab */ /* 0x000fec0000000000 */
[----:B------:R-:W-:Y:S01]  /*6fb0*/  STG.E.STRONG.GPU desc[UR22][R4.64], R2 ;  /* 0x0000000204007986 */ /* 0x000fe2000c10f916 */
[----:B------:R-:W-:Y:S05]  /*6fc0*/  EXIT ;  /* 0x000000000000794d */ /* 0x000fea0003800000 */
.L_x_82:
[----:B------:R-:W-:-:S00]  /*6fd0*/  BRA `(.L_x_82) ;  /* 0xfffffffc00fc7947 */ /* 0x000fc0000383ffff */
[----:B------:R-:W-:-:S00]  /*6fe0*/  NOP ;  /* 0x0000000000007918 */ /* 0x000fc00000000000 */
        /* <DEDUP_REMOVED lines=9> */
.L_x_83:


//--------------------- .nv.shared._ZN7cutlass6KernelINS_4gemm6kernel13TrmmUniversalINS1_11threadblock13MmaMultistageINS1_9GemmShapeILi128ELi64ELi16EEENS_9transform11threadblock44PredicatedTileAccessIteratorTriangularMatrixINS_11MatrixShapeILi128ELi16EEEdNS_6layout8RowMajorELi1ENS8_29PitchLinearWarpRakedThreadMapINS_16PitchLinearShapeILi16ELi128EEELi256ENSG_ILi16ELi2EEELi1EEELNS_8SideModeE1ELNS_8FillModeE0ELNS_8DiagTypeE3ENS_5ArrayIdLi1ELb1EEEEENS9_25RegularTileAccessIteratorISC_dNSD_40RowMajorTensorOpMultiplicand64bCrosswiseELi1ESJ_Li8EEELNS_4arch14CacheOperation4KindE0ENSA_INSB_ILi16ELi64EEEdSE_Li0ENS8_31PitchLinearWarpStripedThreadMapINSG_ILi64ELi16EEELi256ESI_Li1EEELSK_1ELSL_2ELSM_0ESO_EENSQ_ISW_dNSD_40RowMajorTensorOpMultiplicandCongruous64bELi0ESZ_Li8EEELSV_0EdSE_NS4_9MmaPolicyINS1_4warp11MmaTensorOpINS6_ILi32ELi32ELi16EEEdSR_dS11_dSE_NS14_17MmaTensorOpPolicyINST_3MmaINS6_ILi8ELi8ELi4EEELi32EdSE_dNSD_11ColumnMajorEdSE_NST_13OpMultiplyAddEEENSB_ILi1ELi1EEEEELi1ELb0EbEENSB_ILi0ELi0EEES1G_Li1EEELi3ELNS1_23SharedMemoryClearOptionE1EbEENS_8epilogue11threadblock8EpilogueIS7_S1F_Li1ENS1L_22PredicatedTileIteratorINS1L_26OutputTileOptimalThreadMapINS1L_15OutputTileShapeILi64ELi8ELi4ELi1ELi1EEENS1P_ILi1ELi4ELi1ELi1ELi4EEELi256ELi1ELi64EEEdLb0ENSD_9NoPermuteELb1EEENS1K_4warp24FragmentIteratorTensorOpIS16_S19_dNSN_IdLi2ELb1EEESE_EENS1V_20TileIteratorTensorOpIS16_S19_dSE_EENS1L_18SharedLoadIteratorINS1S_18CompactedThreadMapEdLi8EEENS1K_6thread17LinearCombinationIdLi1EddLNS24_9ScaleType4KindE0ELNS_15FloatRoundStyleE2EdEENSB_ILi0ELi4EEELi1ELi1EEENS4_30GemmIdentityThreadblockSwizzleILi1EEELSK_1ELSL_2ELSM_0EEEEEvNT_6ParamsE --------------------------
	.section	.nv.shared._ZN7cutlass6KernelINS_4gemm6kernel13TrmmUniversalINS1_11threadblock13MmaMultistageINS1_9GemmShapeILi128ELi64ELi16EEENS_9transform11threadblock44PredicatedTileAccessIteratorTriangularMatrixINS_11MatrixShapeILi128ELi16EEEdNS_6layout8RowMajorELi1ENS8_29PitchLinearWarpRakedThreadMapINS_16PitchLinearShapeILi16ELi128EEELi256ENSG_ILi16ELi2EEELi1EEELNS_8SideModeE1ELNS_8FillModeE0ELNS_8DiagTypeE3ENS_5ArrayIdLi1ELb1EEEEENS9_25RegularTileAccessIteratorISC_dNSD_40RowMajorTensorOpMultiplicand64bCrosswiseELi1ESJ_Li8EEELNS_4arch14CacheOperation4KindE0ENSA_INSB_ILi16ELi64EEEdSE_Li0ENS8_31PitchLinearWarpStripedThreadMapINSG_ILi64ELi16EEELi256ESI_Li1EEELSK_1ELSL_2ELSM_0ESO_EENSQ_ISW_dNSD_40RowMajorTensorOpMultiplicandCongruous64bELi0ESZ_Li8EEELSV_0EdSE_NS4_9MmaPolicyINS1_4warp11MmaTensorOpINS6_ILi32ELi32ELi16EEEdSR_dS11_dSE_NS14_17MmaTensorOpPolicyINST_3MmaINS6_ILi8ELi8ELi4EEELi32EdSE_dNSD_11ColumnMajorEdSE_NST_13OpMultiplyAddEEENSB_ILi1ELi1EEEEELi1ELb0EbEENSB_ILi0ELi0EEES1G_Li1EEELi3ELNS1_23SharedMemoryClearOptionE1EbEENS_8epilogue11threadblock8EpilogueIS7_S1F_Li1ENS1L_22PredicatedTileIteratorINS1L_26OutputTileOptimalThreadMapINS1L_15OutputTileShapeILi64ELi8ELi4ELi1ELi1EEENS1P_ILi1ELi4ELi1ELi1ELi4EEELi256ELi1ELi64EEEdLb0ENSD_9NoPermuteELb1EEENS1K_4warp24FragmentIteratorTensorOpIS16_S19_dNSN_IdLi2ELb1EEESE_EENS1V_20TileIteratorTensorOpIS16_S19_dSE_EENS1L_18SharedLoadIteratorINS1S_18CompactedThreadMapEdLi8EEENS1K_6thread17LinearCombinationIdLi1EddLNS24_9ScaleType4KindE0ELNS_15FloatRoundStyleE2EdEENSB_ILi0ELi4EEELi1ELi1EEENS4_30GemmIdentityThreadblockSwizzleILi1EEELSK_1ELSL_2ELSM_0EEEEEvNT_6ParamsE,"aw",@nobits
	.sectionflags	@""
	.align	16
	.zero		1024


//--------------------- .nv.shared.reserved.0     --------------------------
	.section	.nv.shared.reserved.0,"aw",@nobits
	.weak		__nv_reservedSMEM_offset_0_alias
	.size		__nv_reservedSMEM_offset_0_alias, 0, 0
	.other		__nv_reservedSMEM_offset_0_alias,@"STO_CUDA_RESERVED_SHARED STV_DEFAULT"
__nv_reservedSMEM_offset_0_alias:
	.zero		0


//--------------------- .nv.global                --------------------------
	.section	.nv.global,"aw",@nobits
.nv.global:
	.type		_ZN39_INTERNAL_175fb792_4_k_cu_b0df9fc0_31804cute1_E,@object
	.size		_ZN39_INTERNAL_175fb792_4_k_cu_b0df9fc0_31804cute1_E,(_ZN39_INTERNAL_175fb792_4_k_cu_b0df9fc0_31804cuda3std3__45__cpo6cbeginE - _ZN39_INTERNAL_175fb792_4_k_cu_b0df9fc0_31804cute1_E)
_ZN39_INTERNAL_175fb792_4_k_cu_b0df9fc0_31804cute1_E:
	.zero		1
	.type		_ZN39_INTERNAL_175fb792_4_k_cu_b0df9fc0_31804cuda3std3__45__cpo6cbeginE,@object
	.size		_ZN39_INTERNAL_175fb792_4_k_cu_b0df9fc0_31804cuda3std3__45__cpo6cbeginE,(_ZN39_INTERNAL_175fb792_4_k_cu_b0df9fc0_31804cuda3std3__48in_placeE - _ZN39_INTERNAL_175fb792_4_k_cu_b0df9fc0_31804cuda3std3__45__cpo6cbeginE)
_ZN39_INTERNAL_175fb792_4_k_cu_b0df9fc0_31804cuda3std3__45__cpo6cbeginE:
	.zero		1
	.type		_ZN39_INTERNAL_175fb792_4_k_cu_b0df9fc0_31804cuda3std3__48in_placeE,@object
	.size		_ZN39_INTERNAL_175fb792_4_k_cu_b0df9fc0_31804cuda3std3__48in_placeE,(_ZN39_INTERNAL_175fb792_4_k_cu_b0df9fc0_31804cuda3std6ranges3__45__cpo9iter_moveE - _ZN39_INTERNAL_175fb792_4_k_cu_b0df9fc0_31804cuda3std3__48in_placeE)
_ZN39_INTERNAL_175fb792_4_k_cu_b0df9fc0_31804cuda3std3__48in_placeE:
	.zero		1
	.type		_ZN39_INTERNAL_175fb792_4_k_cu_b0df9fc0_31804cuda3std6ranges3__45__cpo9iter_moveE,@object
	.size		_ZN39_INTERNAL_175fb792_4_k_cu_b0df9fc0_31804cuda3std6ranges3__45__cpo9iter_moveE,(_ZN39_INTERNAL_175fb792_4_k_cu_b0df9fc0_31804cuda3std3__45__cpo5beginE - _ZN39_INTERNAL_175fb792_4_k_cu_b0df9fc0_31804cuda3std6ranges3__45__cpo9iter_moveE)
_ZN39_INTERNAL_175fb792_4_k_cu_b0df9fc0_31804cuda3std6ranges3__45__cpo9iter_moveE:
	.zero		1
	.type		_ZN39_INTERNAL_175fb792_4_k_cu_b0df9fc0_31804cuda3std3__45__cpo5beginE,@object
	.size		_ZN39_INTERNAL_175fb792_4_k_cu_b0df9fc0_31804cuda3std3__45__cpo5beginE,(_ZN39_INTERNAL_175fb792_4_k_cu_b0df9fc0_31804cuda3std3__441_GLOBAL__N__175fb792_4_k_cu_b0df9fc0_31806ignoreE - _ZN39_INTERNAL_175fb792_4_k_cu_b0df9fc0_31804cuda3std3__45__cpo5beginE)
_ZN39_INTERNAL_175fb792_4_k_cu_b0df9fc0_31804cuda3std3__45__cpo5beginE:
	.zero		1
	.type		_ZN39_INTERNAL_175fb792_4_k_cu_b0df9fc0_31804cuda3std3__441_GLOBAL__N__175fb792_4_k_cu_b0df9fc0_31806ignoreE,@object
	.size		_ZN39_INTERNAL_175fb792_4_k_cu_b0df9fc0_31804cuda3std3__441_GLOBAL__N__175fb792_4_k_cu_b0df9fc0_31806ignoreE,(_ZN39_INTERNAL_175fb792_4_k_cu_b0df9fc0_31804cute7productE - _ZN39_INTERNAL_175fb792_4_k_cu_b0df9fc0_31804cuda3std3__441_GLOBAL__N__175fb792_4_k_cu_b0df9fc0_31806ignoreE)
_ZN39_INTERNAL_175fb792_4_k_cu_b0df9fc0_31804cuda3std3__441_GLOBAL__N__175fb792_4_k_cu_b0df9fc0_31806ignoreE:
	.zero		1
	.type		_ZN39_INTERNAL_175fb792_4_k_cu_b0df9fc0_31804cute7productE,@object
	.size		_ZN39_INTERNAL_175fb792_4_k_cu_b0df9fc0_31804cute7productE,(_ZN39_INTERNAL_175fb792_4_k_cu_b0df9fc0_31804cuda3std3__45__cpo3endE - _ZN39_INTERNAL_175fb792_4_k_cu_b0df9fc0_31804cute7productE)
_ZN39_INTERNAL_175fb792_4_k_cu_b0df9fc0_31804cute7productE:
	.zero		1
	.type		_ZN39_INTERNAL_175fb792_4_k_cu_b0df9fc0_31804cuda3std3__45__cpo3endE,@object
	.size		_ZN39_INTERNAL_175fb792_4_k_cu_b0df9fc0_31804cuda3std3__45__cpo3endE,(_ZN39_INTERNAL_175fb792_4_k_cu_b0df9fc0_31804cuda3std3__419piecewise_constructE - _ZN39_INTERNAL_175fb792_4_k_cu_b0df9fc0_31804cuda3std3__45__cpo3endE)
_ZN39_INTERNAL_175fb792_4_k_cu_b0df9fc0_31804cuda3std3__45__cpo3endE:
	.zero		1
	.type		_ZN39_INTERNAL_175fb792_4_k_cu_b0df9fc0_31804cuda3std3__419piecewise_constructE,@object
	.size		_ZN39_INTERNAL_175fb792_4_k_cu_b0df9fc0_31804cuda3std3__419piecewise_constructE,(_ZN39_INTERNAL_175fb792_4_k_cu_b0df9fc0_31804cuda3std3__45__cpo4cendE - _ZN39_INTERNAL_175fb792_4_k_cu_b0df9fc0_31804cuda3std3__419piecewise_constructE)
_ZN39_INTERNAL_175fb792_4_k_cu_b0df9fc0_31804cuda3std3__419piecewise_constructE:
	.zero		1
	.type		_ZN39_INTERNAL_175fb792_4_k_cu_b0df9fc0_31804cuda3std3__45__cpo4cendE,@object
	.size		_ZN39_INTERNAL_175fb792_4_k_cu_b0df9fc0_31804cuda3std3__45__cpo4cendE,(_ZN39_INTERNAL_175fb792_4_k_cu_b0df9fc0_31804cuda3std6ranges3__45__cpo4swapE - _ZN39_INTERNAL_175fb792_4_k_cu_b0df9fc0_31804cuda3std3__45__cpo4cendE)
_ZN39_INTERNAL_175fb792_4_k_cu_b0df9fc0_31804cuda3std3__45__cpo4cendE:
	.zero		1
	.type		_ZN39_INTERNAL_175fb792_4_k_cu_b0df9fc0_31804cuda3std6ranges3__45__cpo4swapE,@object
	.size		_ZN39_INTERNAL_175fb792_4_k_cu_b0df9fc0_31804cuda3std6ranges3__45__cpo4swapE,(.L_7 - _ZN39_INTERNAL_175fb792_4_k_cu_b0df9fc0_31804cuda3std6ranges3__45__cpo4swapE)
_ZN39_INTERNAL_175fb792_4_k_cu_b0df9fc0_31804cuda3std6ranges3__45__cpo4swapE:
	.zero		1
.L_7:


//--------------------- .nv.constant0._ZN7cutlass6KernelINS_4gemm6kernel13TrmmUniversalINS1_11threadblock13MmaMultistageINS1_9GemmShapeILi128ELi64ELi16EEENS_9transform11threadblock44PredicatedTileAccessIteratorTriangularMatrixINS_11MatrixShapeILi128ELi16EEEdNS_6layout8RowMajorELi1ENS8_29PitchLinearWarpRakedThreadMapINS_16PitchLinearShapeILi16ELi128EEELi256ENSG_ILi16ELi2EEELi1EEELNS_8SideModeE1ELNS_8FillModeE0ELNS_8DiagTypeE3ENS_5ArrayIdLi1ELb1EEEEENS9_25RegularTileAccessIteratorISC_dNSD_40RowMajorTensorOpMultiplicand64bCrosswiseELi1ESJ_Li8EEELNS_4arch14CacheOperation4KindE0ENSA_INSB_ILi16ELi64EEEdSE_Li0ENS8_31PitchLinearWarpStripedThreadMapINSG_ILi64ELi16EEELi256ESI_Li1EEELSK_1ELSL_2ELSM_0ESO_EENSQ_ISW_dNSD_40RowMajorTensorOpMultiplicandCongruous64bELi0ESZ_Li8EEELSV_0EdSE_NS4_9MmaPolicyINS1_4warp11MmaTensorOpINS6_ILi32ELi32ELi16EEEdSR_dS11_dSE_NS14_17MmaTensorOpPolicyINST_3MmaINS6_ILi8ELi8ELi4EEELi32EdSE_dNSD_11ColumnMajorEdSE_NST_13OpMultiplyAddEEENSB_ILi1ELi1EEEEELi1ELb0EbEENSB_ILi0ELi0EEES1G_Li1EEELi3ELNS1_23SharedMemoryClearOptionE1EbEENS_8epilogue11threadblock8EpilogueIS7_S1F_Li1ENS1L_22PredicatedTileIteratorINS1L_26OutputTileOptimalThreadMapINS1L_15OutputTileShapeILi64ELi8ELi4ELi1ELi1EEENS1P_ILi1ELi4ELi1ELi1ELi4EEELi256ELi1ELi64EEEdLb0ENSD_9NoPermuteELb1EEENS1K_4warp24FragmentIteratorTensorOpIS16_S19_dNSN_IdLi2ELb1EEESE_EENS1V_20TileIteratorTensorOpIS16_S19_dSE_EENS1L_18SharedLoadIteratorINS1S_18CompactedThreadMapEdLi8EEENS1K_6thread17LinearCombinationIdLi1EddLNS24_9ScaleType4KindE0ELNS_15FloatRoundStyleE2EdEENSB_ILi0ELi4EEELi1ELi1EEENS4_30GemmIdentityThreadblockSwizzleILi1EEELSK_1ELSL_2ELSM_0EEEEEvNT_6ParamsE --------------------------
	.section	.nv.constant0._ZN7cutlass6KernelINS_4gemm6kernel13TrmmUniversalINS1_11threadblock13MmaMultistageINS1_9GemmShapeILi128ELi64ELi16EEENS_9transform11threadblock44PredicatedTileAccessIteratorTriangularMatrixINS_11MatrixShapeILi128ELi16EEEdNS_6layout8RowMajorELi1ENS8_29PitchLinearWarpRakedThreadMapINS_16PitchLinearShapeILi16ELi128EEELi256ENSG_ILi16ELi2EEELi1EEELNS_8SideModeE1ELNS_8FillModeE0ELNS_8DiagTypeE3ENS_5ArrayIdLi1ELb1EEEEENS9_25RegularTileAccessIteratorISC_dNSD_40RowMajorTensorOpMultiplicand64bCrosswiseELi1ESJ_Li8EEELNS_4arch14CacheOperation4KindE0ENSA_INSB_ILi16ELi64EEEdSE_Li0ENS8_31PitchLinearWarpStripedThreadMapINSG_ILi64ELi16EEELi256ESI_Li1EEELSK_1ELSL_2ELSM_0ESO_EENSQ_ISW_dNSD_40RowMajorTensorOpMultiplicandCongruous64bELi0ESZ_Li8EEELSV_0EdSE_NS4_9MmaPolicyINS1_4warp11MmaTensorOpINS6_ILi32ELi32ELi16EEEdSR_dS11_dSE_NS14_17MmaTensorOpPolicyINST_3MmaINS6_ILi8ELi8ELi4EEELi32EdSE_dNSD_11ColumnMajorEdSE_NST_13OpMultiplyAddEEENSB_ILi1ELi1EEEEELi1ELb0EbEENSB_ILi0ELi0EEES1G_Li1EEELi3ELNS1_23SharedMemoryClearOptionE1EbEENS_8epilogue11threadblock8EpilogueIS7_S1F_Li1ENS1L_22PredicatedTileIteratorINS1L_26OutputTileOptimalThreadMapINS1L_15OutputTileShapeILi64ELi8ELi4ELi1ELi1EEENS1P_ILi1ELi4ELi1ELi1ELi4EEELi256ELi1ELi64EEEdLb0ENSD_9NoPermuteELb1EEENS1K_4warp24FragmentIteratorTensorOpIS16_S19_dNSN_IdLi2ELb1EEESE_EENS1V_20TileIteratorTensorOpIS16_S19_dSE_EENS1L_18SharedLoadIteratorINS1S_18CompactedThreadMapEdLi8EEENS1K_6thread17LinearCombinationIdLi1EddLNS24_9ScaleType4KindE0ELNS_15FloatRoundStyleE2EdEENSB_ILi0ELi4EEELi1ELi1EEENS4_30GemmIdentityThreadblockSwizzleILi1EEELSK_1ELSL_2ELSM_0EEEEEvNT_6ParamsE,"a",@progbits
	.sectionflags	@""
	.align	4
.nv.constant0._ZN7cutlass6KernelINS_4gemm6kernel13TrmmUniversalINS1_11threadblock13MmaMultistageINS1_9GemmShapeILi128ELi64ELi16EEENS_9transform11threadblock44PredicatedTileAccessIteratorTriangularMatrixINS_11MatrixShapeILi128ELi16EEEdNS_6layout8RowMajorELi1ENS8_29PitchLinearWarpRakedThreadMapINS_16PitchLinearShapeILi16ELi128EEELi256ENSG_ILi16ELi2EEELi1EEELNS_8SideModeE1ELNS_8FillModeE0ELNS_8DiagTypeE3ENS_5ArrayIdLi1ELb1EEEEENS9_25RegularTileAccessIteratorISC_dNSD_40RowMajorTensorOpMultiplicand64bCrosswiseELi1ESJ_Li8EEELNS_4arch14CacheOperation4KindE0ENSA_INSB_ILi16ELi64EEEdSE_Li0ENS8_31PitchLinearWarpStripedThreadMapINSG_ILi64ELi16EEELi256ESI_Li1EEELSK_1ELSL_2ELSM_0ESO_EENSQ_ISW_dNSD_40RowMajorTensorOpMultiplicandCongruous64bELi0ESZ_Li8EEELSV_0EdSE_NS4_9MmaPolicyINS1_4warp11MmaTensorOpINS6_ILi32ELi32ELi16EEEdSR_dS11_dSE_NS14_17MmaTensorOpPolicyINST_3MmaINS6_ILi8ELi8ELi4EEELi32EdSE_dNSD_11ColumnMajorEdSE_NST_13OpMultiplyAddEEENSB_ILi1ELi1EEEEELi1ELb0EbEENSB_ILi0ELi0EEES1G_Li1EEELi3ELNS1_23SharedMemoryClearOptionE1EbEENS_8epilogue11threadblock8EpilogueIS7_S1F_Li1ENS1L_22PredicatedTileIteratorINS1L_26OutputTileOptimalThreadMapINS1L_15OutputTileShapeILi64ELi8ELi4ELi1ELi1EEENS1P_ILi1ELi4ELi1ELi1ELi4EEELi256ELi1ELi64EEEdLb0ENSD_9NoPermuteELb1EEENS1K_4warp24FragmentIteratorTensorOpIS16_S19_dNSN_IdLi2ELb1EEESE_EENS1V_20TileIteratorTensorOpIS16_S19_dSE_EENS1L_18SharedLoadIteratorINS1S_18CompactedThreadMapEdLi8EEENS1K_6thread17LinearCombinationIdLi1EddLNS24_9ScaleType4KindE0ELNS_15FloatRoundStyleE2EdEENSB_ILi0ELi4EEELi1ELi1EEENS4_30GemmIdentityThreadblockSwizzleILi1EEELSK_1ELSL_2ELSM_0EEEEEvNT_6ParamsE:
	.zero		824


//--------------------- SYMBOLS --------------------------

	.type		.nv.reservedSmem.offset0,@object
	.size		.nv.reservedSmem.offset0,0x4
